	.target	sm_90a

	.elftype	@"ET_EXEC"


//--------------------- .note.nv.tkinfo           --------------------------
	.section	.note.nv.tkinfo,"",@"SHT_NOTE"
	.sectionflags	@"SHF_NOTE_NV_TKINFO"
	.tkinfo
        /*0018*/ 	.word	0x00000002
        /*0030*/ 	.string	""
        /*0030*/ 	.string	"ptxas"
        /*0030*/ 	.string	"Cuda compilation tools, release 13.0, V13.0.88"
        /*0030*/ 	.string	"Build cuda_13.0.r13.0/compiler.36424714_0"
        /*0030*/ 	.string	"-v  -suppress-debug-info  -lineinfo  -arch sm_90a "



//--------------------- .note.nv.cuinfo           --------------------------
	.section	.note.nv.cuinfo,"",@"SHT_NOTE"
	.sectionflags	@"SHF_NOTE_NV_CUINFO"
        /*0018*/ 	.short	0x0002
        /*001a*/ 	.short	0x005a
        /*001c*/ 	.short	0x0082
	.zero		2


//--------------------- .nv.info                  --------------------------
	.section	.nv.info,"",@"SHT_CUDA_INFO"
	.align	4


	//----- nvinfo : EIATTR_REGCOUNT
	.align		4
        /*0000*/ 	.byte	0x04, 0x2f
        /*0002*/ 	.short	(.L_2 - .L_1)
	.align		4
.L_1:
        /*0004*/ 	.word	index@(attn_fwd)
        /*0008*/ 	.word	0x00000026


	//----- nvinfo : EIATTR_FRAME_SIZE
	.align		4
.L_2:
        /*000c*/ 	.byte	0x04, 0x11
        /*000e*/ 	.short	(.L_4 - .L_3)
	.align		4
.L_3:
        /*0010*/ 	.word	index@(attn_fwd)
        /*0014*/ 	.word	0x00000000


	//----- nvinfo : EIATTR_MIN_STACK_SIZE
	.align		4
.L_4:
        /*0018*/ 	.byte	0x04, 0x12
        /*001a*/ 	.short	(.L_6 - .L_5)
	.align		4
.L_5:
        /*001c*/ 	.word	index@(attn_fwd)
        /*0020*/ 	.word	0x00000000
.L_6:


//--------------------- .nv.compat                --------------------------
	.section	.nv.compat,"",@"SHT_CUDA_COMPAT_INFO"
	.align	4
        /*0000*/ 	.byte	0x02, 0x09, 0x01, 0x00, 0x02, 0x02, 0x04, 0x00, 0x02, 0x05, 0x05, 0x00, 0x03, 0x07, 0x01, 0x01
        /*0010*/ 	.byte	0x02, 0x03, 0x00, 0x00, 0x02, 0x06, 0x01, 0x00, 0x04, 0x0b, 0x08, 0x00, 0x00, 0x00, 0x00, 0x00
        /*0020*/ 	.byte	0x00, 0x00, 0x00, 0x00


//--------------------- .nv.info.attn_fwd         --------------------------
	.section	.nv.info.attn_fwd,"",@"SHT_CUDA_INFO"
	.sectionflags	@""
	.align	4


	//----- nvinfo : EIATTR_CUDA_API_VERSION
	.align		4
        /*0000*/ 	.byte	0x04, 0x37
        /*0002*/ 	.short	(.L_8 - .L_7)
.L_7:
        /*0004*/ 	.word	0x00000082


	//----- nvinfo : EIATTR_KPARAM_INFO
	.align		4
.L_8:
        /*0008*/ 	.byte	0x04, 0x17
        /*000a*/ 	.short	(.L_10 - .L_9)
.L_9:
        /*000c*/ 	.word	0x00000000
        /*0010*/ 	.short	0x0019
        /*0012*/ 	.short	0x0080
        /*0014*/ 	.byte	0x00, 0xf4, 0x21, 0x00


	//----- nvinfo : EIATTR_KPARAM_INFO
	.align		4
.L_10:
        /*0018*/ 	.byte	0x04, 0x17
        /*001a*/ 	.short	(.L_12 - .L_11)
.L_11:
        /*001c*/ 	.word	0x00000000
        /*0020*/ 	.short	0x0018
        /*0022*/ 	.short	0x0078
        /*0024*/ 	.byte	0x00, 0xf4, 0x21, 0x00


	//----- nvinfo : EIATTR_KPARAM_INFO
	.align		4
.L_12:
        /*0028*/ 	.byte	0x04, 0x17
        /*002a*/ 	.short	(.L_14 - .L_13)
.L_13:
        /*002c*/ 	.word	0x00000000
        /*0030*/ 	.short	0x0017
        /*0032*/ 	.short	0x0070
        /*0034*/ 	.byte	0x00, 0xf0, 0x11, 0x00


	//----- nvinfo : EIATTR_KPARAM_INFO
	.align		4
.L_14:
        /*0038*/ 	.byte	0x04, 0x17
        /*003a*/ 	.short	(.L_16 - .L_15)
.L_15:
        /*003c*/ 	.word	0x00000000
        /*0040*/ 	.short	0x0016
        /*0042*/ 	.short	0x006c
        /*0044*/ 	.byte	0x00, 0xf0, 0x11, 0x00


	//----- nvinfo : EIATTR_KPARAM_INFO
	.align		4
.L_16:
        /*0048*/ 	.byte	0x04, 0x17
        /*004a*/ 	.short	(.L_18 - .L_17)
.L_17:
        /*004c*/ 	.word	0x00000000
        /*0050*/ 	.short	0x0015
        /*0052*/ 	.short	0x0068
        /*0054*/ 	.byte	0x00, 0xf0, 0x11, 0x00


	//----- nvinfo : EIATTR_KPARAM_INFO
	.align		4
.L_18:
        /*0058*/ 	.byte	0x04, 0x17
        /*005a*/ 	.short	(.L_20 - .L_19)
.L_19:
        /*005c*/ 	.word	0x00000000
        /*0060*/ 	.short	0x0014
        /*0062*/ 	.short	0x0064
        /*0064*/ 	.byte	0x00, 0xf0, 0x11, 0x00


	//----- nvinfo : EIATTR_KPARAM_INFO
	.align		4
.L_20:
        /*0068*/ 	.byte	0x04, 0x17
        /*006a*/ 	.short	(.L_22 - .L_21)
.L_21:
        /*006c*/ 	.word	0x00000000
        /*0070*/ 	.short	0x0013
        /*0072*/ 	.short	0x0060
        /*0074*/ 	.byte	0x00, 0xf0, 0x11, 0x00


	//----- nvinfo : EIATTR_KPARAM_INFO
	.align		4
.L_22:
        /*0078*/ 	.byte	0x04, 0x17
        /*007a*/ 	.short	(.L_24 - .L_23)
.L_23:
        /*007c*/ 	.word	0x00000000
        /*0080*/ 	.short	0x0012
        /*0082*/ 	.short	0x005c
        /*0084*/ 	.byte	0x00, 0xf0, 0x11, 0x00


	//----- nvinfo : EIATTR_KPARAM_INFO
	.align		4
.L_24:
        /*0088*/ 	.byte	0x04, 0x17
        /*008a*/ 	.short	(.L_26 - .L_25)
.L_25:
        /*008c*/ 	.word	0x00000000
        /*0090*/ 	.short	0x0011
        /*0092*/ 	.short	0x0058
        /*0094*/ 	.byte	0x00, 0xf0, 0x11, 0x00


	//----- nvinfo : EIATTR_KPARAM_INFO
	.align		4
.L_26:
        /*0098*/ 	.byte	0x04, 0x17
        /*009a*/ 	.short	(.L_28 - .L_27)
.L_27:
        /*009c*/ 	.word	0x00000000
        /*00a0*/ 	.short	0x0010
        /*00a2*/ 	.short	0x0054
        /*00a4*/ 	.byte	0x00, 0xf0, 0x11, 0x00


	//----- nvinfo : EIATTR_KPARAM_INFO
	.align		4
.L_28:
        /*00a8*/ 	.byte	0x04, 0x17
        /*00aa*/ 	.short	(.L_30 - .L_29)
.L_29:
        /*00ac*/ 	.word	0x00000000
        /*00b0*/ 	.short	0x000f
        /*00b2*/ 	.short	0x0050
        /*00b4*/ 	.byte	0x00, 0xf0, 0x11, 0x00


	//----- nvinfo : EIATTR_KPARAM_INFO
	.align		4
.L_30:
        /*00b8*/ 	.byte	0x04, 0x17
        /*00ba*/ 	.short	(.L_32 - .L_31)
.L_31:
        /*00bc*/ 	.word	0x00000000
        /*00c0*/ 	.short	0x000e
        /*00c2*/ 	.short	0x004c
        /*00c4*/ 	.byte	0x00, 0xf0, 0x11, 0x00


	//----- nvinfo : EIATTR_KPARAM_INFO
	.align		4
.L_32:
        /*00c8*/ 	.byte	0x04, 0x17
        /*00ca*/ 	.short	(.L_34 - .L_33)
.L_33:
        /*00cc*/ 	.word	0x00000000
        /*00d0*/ 	.short	0x000d
        /*00d2*/ 	.short	0x0048
        /*00d4*/ 	.byte	0x00, 0xf0, 0x11, 0x00


	//----- nvinfo : EIATTR_KPARAM_INFO
	.align		4
.L_34:
        /*00d8*/ 	.byte	0x04, 0x17
        /*00da*/ 	.short	(.L_36 - .L_35)
.L_35:
        /*00dc*/ 	.word	0x00000000
        /*00e0*/ 	.short	0x000c
        /*00e2*/ 	.short	0x0044
        /*00e4*/ 	.byte	0x00, 0xf0, 0x11, 0x00


	//----- nvinfo : EIATTR_KPARAM_INFO
	.align		4
.L_36:
        /*00e8*/ 	.byte	0x04, 0x17
        /*00ea*/ 	.short	(.L_38 - .L_37)
.L_37:
        /*00ec*/ 	.word	0x00000000
        /*00f0*/ 	.short	0x000b
        /*00f2*/ 	.short	0x0040
        /*00f4*/ 	.byte	0x00, 0xf0, 0x11, 0x00


	//----- nvinfo : EIATTR_KPARAM_INFO
	.align		4
.L_38:
        /*00f8*/ 	.byte	0x04, 0x17
        /*00fa*/ 	.short	(.L_40 - .L_39)
.L_39:
        /*00fc*/ 	.word	0x00000000
        /*0100*/ 	.short	0x000a
        /*0102*/ 	.short	0x003c
        /*0104*/ 	.byte	0x00, 0xf0, 0x11, 0x00


	//----- nvinfo : EIATTR_KPARAM_INFO
	.align		4
.L_40:
        /*0108*/ 	.byte	0x04, 0x17
        /*010a*/ 	.short	(.L_42 - .L_41)
.L_41:
        /*010c*/ 	.word	0x00000000
        /*0110*/ 	.short	0x0009
        /*0112*/ 	.short	0x0038
        /*0114*/ 	.byte	0x00, 0xf0, 0x11, 0x00


	//----- nvinfo : EIATTR_KPARAM_INFO
	.align		4
.L_42:
        /*0118*/ 	.byte	0x04, 0x17
        /*011a*/ 	.short	(.L_44 - .L_43)
.L_43:
        /*011c*/ 	.word	0x00000000
        /*0120*/ 	.short	0x0008
        /*0122*/ 	.short	0x0034
        /*0124*/ 	.byte	0x00, 0xf0, 0x11, 0x00


	//----- nvinfo : EIATTR_KPARAM_INFO
	.align		4
.L_44:
        /*0128*/ 	.byte	0x04, 0x17
        /*012a*/ 	.short	(.L_46 - .L_45)
.L_45:
        /*012c*/ 	.word	0x00000000
        /*0130*/ 	.short	0x0007
        /*0132*/ 	.short	0x0030
        /*0134*/ 	.byte	0x00, 0xf0, 0x11, 0x00


	//----- nvinfo : EIATTR_KPARAM_INFO
	.align		4
.L_46:
        /*0138*/ 	.byte	0x04, 0x17
        /*013a*/ 	.short	(.L_48 - .L_47)
.L_47:
        /*013c*/ 	.word	0x00000000
        /*0140*/ 	.short	0x0006
        /*0142*/ 	.short	0x002c
        /*0144*/ 	.byte	0x00, 0xf0, 0x11, 0x00


	//----- nvinfo : EIATTR_KPARAM_INFO
	.align		4
.L_48:
        /*0148*/ 	.byte	0x04, 0x17
        /*014a*/ 	.short	(.L_50 - .L_49)
.L_49:
        /*014c*/ 	.word	0x00000000
        /*0150*/ 	.short	0x0005
        /*0152*/ 	.short	0x0028
        /*0154*/ 	.byte	0x00, 0xf0, 0x11, 0x00


	//----- nvinfo : EIATTR_KPARAM_INFO
	.align		4
.L_50:
        /*0158*/ 	.byte	0x04, 0x17
        /*015a*/ 	.short	(.L_52 - .L_51)
.L_51:
        /*015c*/ 	.word	0x00000000
        /*0160*/ 	.short	0x0004
        /*0162*/ 	.short	0x0020
        /*0164*/ 	.byte	0x00, 0xf4, 0x21, 0x00


	//----- nvinfo : EIATTR_KPARAM_INFO
	.align		4
.L_52:
        /*0168*/ 	.byte	0x04, 0x17
        /*016a*/ 	.short	(.L_54 - .L_53)
.L_53:
        /*016c*/ 	.word	0x00000000
        /*0170*/ 	.short	0x0003
        /*0172*/ 	.short	0x0018
        /*0174*/ 	.byte	0x00, 0xf4, 0x21, 0x00


	//----- nvinfo : EIATTR_KPARAM_INFO
	.align		4
.L_54:
        /*0178*/ 	.byte	0x04, 0x17
        /*017a*/ 	.short	(.L_56 - .L_55)
.L_55:
        /*017c*/ 	.word	0x00000000
        /*0180*/ 	.short	0x0002
        /*0182*/ 	.short	0x0010
        /*0184*/ 	.byte	0x00, 0xf4, 0x21, 0x00


	//----- nvinfo : EIATTR_KPARAM_INFO
	.align		4
.L_56:
        /*0188*/ 	.byte	0x04, 0x17
        /*018a*/ 	.short	(.L_58 - .L_57)
.L_57:
        /*018c*/ 	.word	0x00000000
        /*0190*/ 	.short	0x0001
        /*0192*/ 	.short	0x0008
        /*0194*/ 	.byte	0x00, 0xf4, 0x21, 0x00


	//----- nvinfo : EIATTR_KPARAM_INFO
	.align		4
.L_58:
        /*0198*/ 	.byte	0x04, 0x17
        /*019a*/ 	.short	(.L_60 - .L_59)
.L_59:
        /*019c*/ 	.word	0x00000000
        /*01a0*/ 	.short	0x0000
        /*01a2*/ 	.short	0x0000
        /*01a4*/ 	.byte	0x00, 0xf4, 0x21, 0x00


	//----- nvinfo : EIATTR_SPARSE_MMA_MASK
	.align		4
.L_60:
        /*01a8*/ 	.byte	0x03, 0x50
        /*01aa*/ 	.short	0x0000


	//----- nvinfo : EIATTR_MAXREG_COUNT
	.align		4
        /*01ac*/ 	.byte	0x03, 0x1b
        /*01ae*/ 	.short	0x00ff


	//----- nvinfo : EIATTR_NUM_BARRIERS
	.align		4
        /*01b0*/ 	.byte	0x02, 0x4c
        /*01b2*/ 	.byte	0x01
	.zero		1


	//----- nvinfo : EIATTR_MERCURY_ISA_VERSION
	.align		4
        /*01b4*/ 	.byte	0x03, 0x5f
        /*01b6*/ 	.short	0x0101


	//----- nvinfo : EIATTR_COOP_GROUP_MASK_REGIDS
	.align		4
        /*01b8*/ 	.byte	0x04, 0x29
        /*01ba*/ 	.short	(.L_62 - .L_61)


	//   ....[0]....
.L_61:
        /*01bc*/ 	.word	0xffffffff


	//   ....[1]....
        /*01c0*/ 	.word	0xffffffff


	//   ....[2]....
        /*01c4*/ 	.word	0xffffffff


	//   ....[3]....
        /*01c8*/ 	.word	0xffffffff


	//   ....[4]....
        /*01cc*/ 	.word	0xffffffff


	//   ....[5]....
        /*01d0*/ 	.word	0xffffffff


	//   ....[6]....
        /*01d4*/ 	.word	0xffffffff


	//   ....[7]....
        /*01d8*/ 	.word	0xffffffff


	//----- nvinfo : EIATTR_COOP_GROUP_INSTR_OFFSETS
	.align		4
.L_62:
        /*01dc*/ 	.byte	0x04, 0x28
        /*01de*/ 	.short	(.L_64 - .L_63)


	//   ....[0]....
.L_63:
        /*01e0*/ 	.word	0x00000a10


	//   ....[1]....
        /*01e4*/ 	.word	0x00000a40


	//   ....[2]....
        /*01e8*/ 	.word	0x00000ac0


	//   ....[3]....
        /*01ec*/ 	.word	0x00000af0


	//   ....[4]....
        /*01f0*/ 	.word	0x00000d30


	//   ....[5]....
        /*01f4*/ 	.word	0x00000d60


	//   ....[6]....
        /*01f8*/ 	.word	0x00000e00


	//   ....[7]....
        /*01fc*/ 	.word	0x00000e20


	//----- nvinfo : EIATTR_EXIT_INSTR_OFFSETS
	.align		4
.L_64:
        /*0200*/ 	.byte	0x04, 0x1c
        /*0202*/ 	.short	(.L_66 - .L_65)


	//   ....[0]....
.L_65:
        /*0204*/ 	.word	0x00001970


	//   ....[1]....
        /*0208*/ 	.word	0x000019a0


	//----- nvinfo : EIATTR_REQNTID
	.align		4
.L_66:
        /*020c*/ 	.byte	0x04, 0x10
        /*020e*/ 	.short	(.L_68 - .L_67)
.L_67:
        /*0210*/ 	.word	0x00000100
        /*0214*/ 	.word	0x00000001
        /*0218*/ 	.word	0x00000001


	//----- nvinfo : EIATTR_CBANK_PARAM_SIZE
	.align		4
.L_68:
        /*021c*/ 	.byte	0x03, 0x19
        /*021e*/ 	.short	0x0088


	//----- nvinfo : EIATTR_PARAM_CBANK
	.align		4
        /*0220*/ 	.byte	0x04, 0x0a
        /*0222*/ 	.short	(.L_70 - .L_69)
	.align		4
.L_69:
        /*0224*/ 	.word	index@(.nv.constant0.attn_fwd)
        /*0228*/ 	.short	0x0210
        /*022a*/ 	.short	0x0088


	//----- nvinfo : EIATTR_SW_WAR
	.align		4
.L_70:
        /*022c*/ 	.byte	0x04, 0x36
        /*022e*/ 	.short	(.L_72 - .L_71)
.L_71:
        /*0230*/ 	.word	0x00000008
.L_72:


//--------------------- .nv.callgraph             --------------------------
	.section	.nv.callgraph,"",@"SHT_CUDA_CALLGRAPH"
	.align	4
	.sectionentsize	8
	.align		4
        /*0000*/ 	.word	0x00000000
	.align		4
        /*0004*/ 	.word	0xffffffff
	.align		4
        /*0008*/ 	.word	0x00000000
	.align		4
        /*000c*/ 	.word	0xfffffffe
	.align		4
        /*0010*/ 	.word	0x00000000
	.align		4
        /*0014*/ 	.word	0xfffffffd
	.align		4
        /*0018*/ 	.word	0x00000000
	.align		4
        /*001c*/ 	.word	0xfffffffc


//--------------------- .nv.constant4             --------------------------
	.section	.nv.constant4,"a",@progbits
	.align	8
	.align		8
.nv.constant4:
        /*0000*/ 	.dword	_$_str


//--------------------- .text.attn_fwd            --------------------------
	.section	.text.attn_fwd,"ax",@progbits
	.align	128
        .global         attn_fwd
        .type           attn_fwd,@function
        .size           attn_fwd,(.L_x_3 - attn_fwd)
        .other          attn_fwd,@"STO_CUDA_ENTRY STV_DEFAULT"
attn_fwd:
.text.attn_fwd:
[----:B------:R-:W-:Y:S01]  /*0000*/  LDC R1, c[0x0][0x28] ;  /* 0x00000a00ff017b82 */ /* 0x000fe20000000800 */
[----:B------:R-:W0:Y:S07]  /*0010*/  S2R R2, SR_TID.X ;  /* 0x0000000000027919 */ /* 0x000e2e0000002100 */
[----:B------:R-:W1:Y:S01]  /*0020*/  S2UR UR10, SR_CTAID.Y ;  /* 0x00000000000a79c3 */ /* 0x000e620000002600 */
[----:B------:R-:W-:Y:S01]  /*0030*/  ULDC.64 UR4, c[0x0][0x240] ;  /* 0x0000900000047ab9 */ /* 0x000fe20000000a00 */
[----:B------:R-:W-:Y:S01]  /*0040*/  ULDC.64 UR22, c[0x0][0x208] ;  /* 0x0000820000167ab9 */ /* 0x000fe20000000a00 */
[----:B------:R-:W2:Y:S01]  /*0050*/  S2R R3, SR_CTAID.X ;  /* 0x0000000000037919 */ /* 0x000ea20000002500 */
[----:B------:R-:W-:-:S04]  /*0060*/  ULDC UR25, c[0x0][0x280] ;  /* 0x0000a00000197ab9 */ /* 0x000fc80000000800 */
[----:B------:R-:W3:Y:S08]  /*0070*/  LDC R6, c[0x0][0x248] ;  /* 0x00009200ff067b82 */ /* 0x000ef00000000800 */
[----:B------:R-:W4:Y:S01]  /*0080*/  LDC.64 R10, c[0x0][0x210] ;  /* 0x00008400ff0a7b82 */ /* 0x000f220000000a00 */
[----:B-1----:R-:W-:-:S04]  /*0090*/  UIMAD UR4, UR10, UR4, URZ ;  /* 0x000000040a0472a4 */ /* 0x002fc8000f8e023f */
[----:B------:R-:W-:Y:S01]  /*00a0*/  USHF.L.U32 UR6, UR4, 0x1, URZ ;  /* 0x0000000104067899 */ /* 0x000fe2000800063f */
[----:B0-----:R-:W-:Y:S02]  /*00b0*/  LOP3.LUT R0, R2, 0x3f, RZ, 0xc0, !PT ;  /* 0x0000003f02007812 */ /* 0x001fe400078ec0ff */
[----:B------:R-:W-:-:S03]  /*00c0*/  SHF.R.U32.HI R4, RZ, 0x6, R2 ;  /* 0x00000006ff047819 */ /* 0x000fc60000011602 */
[----:B--2---:R-:W-:Y:S01]  /*00d0*/  IMAD R0, R3, 0x40, R0 ;  /* 0x0000004003007824 */ /* 0x004fe200078e0200 */
[----:B------:R-:W-:-:S03]  /*00e0*/  SGXT.U32 R4, R4, 0x2 ;  /* 0x000000020404781a */ /* 0x000fc60000000000 */
[----:B------:R-:W-:Y:S01]  /*00f0*/  IMAD R3, R0, UR5, RZ ;  /* 0x0000000500037c24 */ /* 0x000fe2000f8e02ff */
[----:B------:R-:W-:Y:S01]  /*0100*/  UIMAD.WIDE UR4, UR4, 0x2, URZ ;  /* 0x00000002040478a5 */ /* 0x000fe2000f8e023f */
[----:B---3--:R-:W-:Y:S02]  /*0110*/  IMAD R7, R4, R6, RZ ;  /* 0x0000000604077224 */ /* 0x008fe400078e02ff */
[C---:B------:R-:W-:Y:S02]  /*0120*/  IMAD.SHL.U32 R5, R3.reuse, 0x2, RZ ;  /* 0x0000000203057824 */ /* 0x040fe400078e00ff */
[----:B------:R-:W-:Y:S01]  /*0130*/  IMAD.HI R4, R3, 0x2, RZ ;  /* 0x0000000203047827 */ /* 0x000fe200078e02ff */
[----:B------:R-:W-:Y:S02]  /*0140*/  LEA R9, R6, R7, 0x2 ;  /* 0x0000000706097211 */ /* 0x000fe400078e10ff */
[----:B----4-:R-:W-:-:S03]  /*0150*/  IADD3 R10, P0, P1, R5, UR6, R10 ;  /* 0x00000006050a7c10 */ /* 0x010fc6000f91e00a */
[----:B------:R-:W-:Y:S01]  /*0160*/  IMAD R3, R6, 0x4, R9 ;  /* 0x0000000406037824 */ /* 0x000fe200078e0209 */
[----:B------:R-:W-:Y:S02]  /*0170*/  IADD3.X R12, R4, UR5, R11, P0, P1 ;  /* 0x00000005040c7c10 */ /* 0x000fe400087e240b */
[-C--:B------:R-:W-:Y:S01]  /*0180*/  LEA R4, P0, R7, R10.reuse, 0x1 ;  /* 0x0000000a07047211 */ /* 0x080fe200078008ff */
[----:B------:R-:W-:Y:S01]  /*0190*/  IMAD R11, R6, 0x4, R3 ;  /* 0x00000004060b7824 */ /* 0x000fe200078e0203 */
[-C--:B------:R-:W-:Y:S02]  /*01a0*/  LEA R6, P1, R9, R10.reuse, 0x1 ;  /* 0x0000000a09067211 */ /* 0x080fe400078208ff */
[-C--:B------:R-:W-:Y:S02]  /*01b0*/  LEA R8, P2, R3, R10.reuse, 0x1 ;  /* 0x0000000a03087211 */ /* 0x080fe400078408ff */
[----:B------:R-:W-:Y:S02]  /*01c0*/  LEA R10, P3, R11, R10, 0x1 ;  /* 0x0000000a0b0a7211 */ /* 0x000fe400078608ff */
[----:B------:R-:W-:-:S02]  /*01d0*/  LEA.HI.X.SX32 R5, R7, R12, 0x1, P0 ;  /* 0x0000000c07057211 */ /* 0x000fc400000f0eff */
[-C--:B------:R-:W-:Y:S02]  /*01e0*/  LEA.HI.X.SX32 R7, R9, R12.reuse, 0x1, P1 ;  /* 0x0000000c09077211 */ /* 0x080fe400008f0eff */
[-C--:B------:R-:W-:Y:S01]  /*01f0*/  LEA.HI.X.SX32 R9, R3, R12.reuse, 0x1, P2 ;  /* 0x0000000c03097211 */ /* 0x080fe200010f0eff */
[----:B------:R0:W2:Y:S01]  /*0200*/  LDG.E.U16 R4, desc[UR22][R4.64] ;  /* 0x0000001604047981 */ /* 0x0000a2000c1e1500 */
[----:B------:R-:W-:-:S03]  /*0210*/  LEA.HI.X.SX32 R11, R11, R12, 0x1, P3 ;  /* 0x0000000c0b0b7211 */ /* 0x000fc600018f0eff */
[----:B------:R-:W3:Y:S04]  /*0220*/  LDG.E.U16 R8, desc[UR22][R8.64] ;  /* 0x0000001608087981 */ /* 0x000ee8000c1e1500 */
[----:B------:R-:W4:Y:S04]  /*0230*/  LDG.E.U16 R6, desc[UR22][R6.64] ;  /* 0x0000001606067981 */ /* 0x000f28000c1e1500 */
[----:B------:R1:W5:Y:S01]  /*0240*/  LDG.E.U16 R11, desc[UR22][R10.64] ;  /* 0x000000160a0b7981 */ /* 0x000362000c1e1500 */
[----:B------:R-:W1:Y:S01]  /*0250*/  S2UR UR4, SR_CgaCtaId ;  /* 0x00000000000479c3 */ /* 0x000e620000008800 */
[----:B------:R-:W-:Y:S01]  /*0260*/  UISETP.GE.AND UP0, UPT, UR25, 0x1, UPT ;  /* 0x000000011900788c */ /* 0x000fe2000bf06270 */
[C---:B------:R-:W-:Y:S01]  /*0270*/  LOP3.LUT R3, R2.reuse, 0xc0, RZ, 0xc0, !PT ;  /* 0x000000c002037812 */ /* 0x040fe200078ec0ff */
[----:B------:R-:W-:Y:S01]  /*0280*/  UMOV UR11, 0x400 ;  /* 0x00000400000b7882 */ /* 0x000fe20000000000 */
[----:B------:R-:W-:-:S02]  /*0290*/  SHF.L.U32 R14, R2, 0x1, RZ ;  /* 0x00000001020e7819 */ /* 0x000fc400000006ff */
[----:B------:R-:W-:Y:S02]  /*02a0*/  SHF.R.U32.HI R3, RZ, 0x2, R3 ;  /* 0x00000002ff037819 */ /* 0x000fe40000011603 */
[----:B------:R-:W-:Y:S02]  /*02b0*/  PLOP3.LUT P0, PT, PT, PT, UP0, 0x80, 0x0 ;  /* 0x000000000000781c */ /* 0x000fe40003f0f008 */
[----:B------:R-:W-:Y:S02]  /*02c0*/  LOP3.LUT R15, R3, 0x1fe, R14, 0x78, !PT ;  /* 0x000001fe030f7812 */ /* 0x000fe400078e780e */
[----:B------:R-:W-:Y:S02]  /*02d0*/  SHF.R.U32.HI R3, RZ, 0x5, R2 ;  /* 0x00000005ff037819 */ /* 0x000fe40000011602 */
[----:B0-----:R-:W-:Y:S01]  /*02e0*/  LOP3.LUT R5, R15, 0x40, RZ, 0x3c, !PT ;  /* 0x000000400f057812 */ /* 0x001fe200078e3cff */
[----:B-1----:R-:W-:Y:S01]  /*02f0*/  ULEA UR11, UR4, UR11, 0x18 ;  /* 0x0000000b040b7291 */ /* 0x002fe2000f8ec03f */
[----:B------:R-:W-:Y:S01]  /*0300*/  R2UR UR24, R3 ;  /* 0x00000000031872ca */ /* 0x000fe200000e0000 */
[----:B------:R-:W-:Y:S01]  /*0310*/  IMAD.MOV.U32 R13, RZ, RZ, -0x800000 ;  /* 0xff800000ff0d7424 */ /* 0x000fe200078e00ff */
[----:B------:R-:W-:Y:S01]  /*0320*/  MOV R3, 0x3f800000 ;  /* 0x3f80000000037802 */ /* 0x000fe20000000f00 */
[----:B------:R-:W-:Y:S01]  /*0330*/  IMAD.MOV.U32 R10, RZ, RZ, 0x3f800000 ;  /* 0x3f800000ff0a7424 */ /* 0x000fe200078e00ff */
[----:B------:R-:W-:Y:S01]  /*0340*/  CS2R R24, SRZ ;  /* 0x0000000000187805 */ /* 0x000fe2000001ff00 */
[----:B------:R-:W-:Y:S01]  /*0350*/  IMAD.MOV.U32 R12, RZ, RZ, -0x800000 ;  /* 0xff800000ff0c7424 */ /* 0x000fe200078e00ff */
[----:B------:R-:W-:-:S02]  /*0360*/  CS2R R26, SRZ ;  /* 0x00000000001a7805 */ /* 0x000fc4000001ff00 */
[----:B--2---:R0:W-:Y:S04]  /*0370*/  STS.U16 [R15+UR11], R4 ;  /* 0x000000040f007988 */ /* 0x0041e8000800040b */
[----:B---3--:R0:W-:Y:S04]  /*0380*/  STS.U16 [R15+UR11+0x400], R8 ;  /* 0x000400080f007988 */ /* 0x0081e8000800040b */
[----:B----4-:R0:W-:Y:S04]  /*0390*/  STS.U16 [R5+UR11+0x200], R6 ;  /* 0x0002000605007988 */ /* 0x0101e8000800040b */
[----:B-----5:R0:W-:Y:S01]  /*03a0*/  STS.U16 [R5+UR11+0x600], R11 ;  /* 0x0006000b05007988 */ /* 0x0201e2000800040b */
[----:B------:R-:W-:Y:S05]  /*03b0*/  @!P0 BRA `(.L_x_0) ;  /* 0x0000000800dc8947 */ /* 0x000fea0003800000 */
[----:B------:R-:W-:Y:S01]  /*03c0*/  LOP3.LUT R3, R2, 0xf, RZ, 0xc0, !PT ;  /* 0x0000000f02037812 */ /* 0x000fe200078ec0ff */
[----:B------:R-:W-:Y:S01]  /*03d0*/  ULDC.64 UR6, c[0x0][0x250] ;  /* 0x0000940000067ab9 */ /* 0x000fe20000000a00 */
[----:B------:R-:W-:Y:S01]  /*03e0*/  ULDC UR4, c[0x0][0x258] ;  /* 0x0000960000047ab9 */ /* 0x000fe20000000800 */
[----:B------:R-:W-:Y:S01]  /*03f0*/  UIMAD UR6, UR10, UR6, URZ ;  /* 0x000000060a0672a4 */ /* 0x000fe2000f8e023f */
[--C-:B------:R-:W-:Y:S01]  /*0400*/  SHF.R.U32.HI R7, RZ, 0x4, R2.reuse ;  /* 0x00000004ff077819 */ /* 0x100fe20000011602 */
[----:B0-----:R-:W-:Y:S01]  /*0410*/  IMAD R4, R3, UR4, RZ ;  /* 0x0000000403047c24 */ /* 0x001fe2000f8e02ff */
[----:B------:R-:W-:Y:S01]  /*0420*/  ULDC.64 UR20, c[0x0][0x260] ;  /* 0x0000980000147ab9 */ /* 0x000fe20000000a00 */
[----:B------:R-:W-:Y:S01]  /*0430*/  USHF.L.U32 UR4, UR6, 0x1, URZ ;  /* 0x0000000106047899 */ /* 0x000fe2000800063f */
[----:B------:R-:W-:Y:S01]  /*0440*/  SHF.R.S32.HI R6, RZ, 0x6, R2 ;  /* 0x00000006ff067819 */ /* 0x000fe20000011402 */
[C---:B------:R-:W-:Y:S01]  /*0450*/  IMAD.SHL.U32 R5, R4.reuse, 0x2, RZ ;  /* 0x0000000204057824 */ /* 0x040fe200078e00ff */
[----:B------:R-:W-:Y:S01]  /*0460*/  ULDC.64 UR8, c[0x0][0x218] ;  /* 0x0000860000087ab9 */ /* 0x000fe20000000a00 */
[----:B------:R-:W-:Y:S01]  /*0470*/  UIMAD UR20, UR10, UR20, URZ ;  /* 0x000000140a1472a4 */ /* 0x000fe2000f8e023f */
[----:B------:R-:W-:Y:S01]  /*0480*/  IMAD.HI R4, R4, 0x2, RZ ;  /* 0x0000000204047827 */ /* 0x000fe200078e02ff */
[----:B------:R-:W-:Y:S01]  /*0490*/  MOV R8, UR4 ;  /* 0x0000000400087c02 */ /* 0x000fe20008000f00 */
[----:B------:R-:W-:Y:S01]  /*04a0*/  UIMAD.WIDE UR4, UR6, 0x2, URZ ;  /* 0x00000002060478a5 */ /* 0x000fe2000f8e023f */
[----:B------:R-:W-:Y:S01]  /*04b0*/  SGXT R6, R6, 0x1 ;  /* 0x000000010606781a */ /* 0x000fe20000000200 */
[----:B------:R-:W-:Y:S01]  /*04c0*/  USHF.L.U32 UR6, UR20, 0x1, URZ ;  /* 0x0000000114067899 */ /* 0x000fe2000800063f */
[----:B------:R-:W-:Y:S01]  /*04d0*/  IADD3 R8, P0, P1, R5, UR8, R8 ;  /* 0x0000000805087c10 */ /* 0x000fe2000f91e008 */
[----:B------:R-:W-:Y:S01]  /*04e0*/  IMAD R5, R3, UR21, RZ ;  /* 0x0000001503057c24 */ /* 0x000fe2000f8e02ff */
[----:B------:R-:W-:Y:S01]  /*04f0*/  SGXT.U32 R3, R7, 0x4 ;  /* 0x000000040703781a */ /* 0x000fe20000000000 */
[----:B------:R-:W-:Y:S01]  /*0500*/  ULDC.64 UR12, c[0x0][0x220] ;  /* 0x00008800000c7ab9 */ /* 0x000fe20000000a00 */
[----:B------:R-:W-:Y:S01]  /*0510*/  MOV R9, UR5 ;  /* 0x0000000500097c02 */ /* 0x000fe20008000f00 */
[----:B------:R-:W-:Y:S01]  /*0520*/  UIMAD.WIDE UR4, UR20, 0x2, URZ ;  /* 0x00000002140478a5 */ /* 0x000fe2000f8e023f */
[----:B------:R-:W-:Y:S01]  /*0530*/  LOP3.LUT R7, R6, 0x90, RZ, 0xc0, !PT ;  /* 0x0000009006077812 */ /* 0x000fe200078ec0ff */
[----:B------:R-:W-:Y:S01]  /*0540*/  IMAD.SHL.U32 R6, R5, 0x2, RZ ;  /* 0x0000000205067824 */ /* 0x000fe200078e00ff */
[----:B------:R-:W-:Y:S01]  /*0550*/  IADD3.X R10, R4, UR9, R9, P0, P1 ;  /* 0x00000009040a7c10 */ /* 0x000fe200087e2409 */
[----:B------:R-:W-:Y:S01]  /*0560*/  IMAD R9, R3, UR7, RZ ;  /* 0x0000000703097c24 */ /* 0x000fe2000f8e02ff */
[----:B------:R-:W-:Y:S01]  /*0570*/  UIADD3 UR20, UR11, 0x800, URZ ;  /* 0x000008000b147890 */ /* 0x000fe2000fffe03f */
[----:B------:R-:W-:Y:S01]  /*0580*/  IMAD.U32 R11, RZ, RZ, UR6 ;  /* 0x00000006ff0b7e24 */ /* 0x000fe2000f8e00ff */
[----:B------:R-:W-:Y:S01]  /*0590*/  ULDC UR4, c[0x0][0x268] ;  /* 0x00009a0000047ab9 */ /* 0x000fe20000000800 */
[----:B------:R-:W-:Y:S01]  /*05a0*/  IMAD.HI R5, R5, 0x2, RZ ;  /* 0x0000000205057827 */ /* 0x000fe200078e02ff */
[C---:B------:R-:W-:Y:S01]  /*05b0*/  LEA R8, P0, R9.reuse, R8, 0x1 ;  /* 0x0000000809087211 */ /* 0x040fe200078008ff */
[----:B------:R-:W-:Y:S01]  /*05c0*/  USHF.R.U32.HI UR8, URZ, 0x4, UR20 ;  /* 0x000000043f087899 */ /* 0x000fe20008011614 */
[----:B------:R-:W-:Y:S01]  /*05d0*/  IADD3 R6, P2, P3, R6, UR12, R11 ;  /* 0x0000000c06067c10 */ /* 0x000fe2000fb5e00b */
[----:B------:R-:W-:Y:S01]  /*05e0*/  IMAD.U32 R4, RZ, RZ, UR5 ;  /* 0x00000005ff047e24 */ /* 0x000fe2000f8e00ff */
[----:B------:R-:W-:Y:S01]  /*05f0*/  LEA.HI.X.SX32 R9, R9, R10, 0x1, P0 ;  /* 0x0000000a09097211 */ /* 0x000fe200000f0eff */
[----:B------:R-:W-:Y:S01]  /*0600*/  IMAD R3, R3, UR4, RZ ;  /* 0x0000000403037c24 */ /* 0x000fe2000f8e02ff */
[----:B------:R-:W-:Y:S01]  /*0610*/  USHF.R.U32.HI UR16, URZ, 0x4, UR11 ;  /* 0x000000043f107899 */ /* 0x000fe2000801160b */
[----:B------:R-:W-:Y:S01]  /*0620*/  LOP3.LUT R7, R7, 0x17e, R14, 0x78, !PT ;  /* 0x0000017e07077812 */ /* 0x000fe200078e780e */
[----:B------:R-:W-:Y:S01]  /*0630*/  USGXT.U32 UR8, UR8, 0xe ;  /* 0x0000000e0808789a */ /* 0x000fe20008000000 */
[----:B------:R-:W-:Y:S01]  /*0640*/  IADD3.X R4, R5, UR13, R4, P2, P3 ;  /* 0x0000000d05047c10 */ /* 0x000fe200097e6404 */
[----:B------:R-:W-:Y:S01]  /*0650*/  IMAD.MOV.U32 R10, RZ, RZ, 0x3f800000 ;  /* 0x3f800000ff0a7424 */ /* 0x000fe200078e00ff */
[----:B------:R-:W-:Y:S01]  /*0660*/  LEA R6, P0, R3, R6, 0x1 ;  /* 0x0000000603067211 */ /* 0x000fe200078008ff */
[----:B------:R-:W-:Y:S01]  /*0670*/  IMAD.MOV.U32 R11, RZ, RZ, -0x800000 ;  /* 0xff800000ff0b7424 */ /* 0x000fe200078e00ff */
[----:B------:R-:W-:-:S02]  /*0680*/  CS2R R24, SRZ ;  /* 0x0000000000187805 */ /* 0x000fc4000001ff00 */
[----:B------:R-:W-:Y:S02]  /*0690*/  CS2R R26, SRZ ;  /* 0x00000000001a7805 */ /* 0x000fe4000001ff00 */
[----:B------:R-:W-:Y:S01]  /*06a0*/  LEA.HI.X.SX32 R5, R3, R4, 0x1, P0 ;  /* 0x0000000403057211 */ /* 0x000fe200000f0eff */
[----:B------:R-:W-:Y:S01]  /*06b0*/  IMAD.MOV.U32 R3, RZ, RZ, 0x3f800000 ;  /* 0x3f800000ff037424 */ /* 0x000fe200078e00ff */
[----:B------:R-:W-:Y:S01]  /*06c0*/  MOV R4, 0xff800000 ;  /* 0xff80000000047802 */ /* 0x000fe20000000f00 */
[----:B------:R-:W-:Y:S01]  /*06d0*/  UMOV UR14, 0xfffffff0 ;  /* 0xfffffff0000e7882 */ /* 0x000fe20000000000 */
[----:B------:R-:W-:Y:S01]  /*06e0*/  UMOV UR15, 0x3fffffff ;  /* 0x3fffffff000f7882 */ /* 0x000fe20000000000 */
[----:B------:R-:W-:Y:S01]  /*06f0*/  UMOV UR9, URZ ;  /* 0x0000003f00097c82 */ /* 0x000fe20008000000 */
[----:B------:R-:W-:Y:S01]  /*0700*/  UMOV UR4, URZ ;  /* 0x0000003f00047c82 */ /* 0x000fe20008000000 */
[----:B------:R-:W-:Y:S01]  /*0710*/  UMOV UR5, URZ ;  /* 0x0000003f00057c82 */ /* 0x000fe20008000000 */
[----:B------:R-:W-:-:S02]  /*0720*/  USGXT.U32 UR16, UR16, 0xe ;  /* 0x0000000e1010789a */ /* 0x000fc40008000000 */
[----:B------:R-:W-:Y:S01]  /*0730*/  UIADD3.64 UR14, UR8, -UR14, URZ ;  /* 0x8000000e080e7297 */ /* 0x000fe2000fffe03f */
[----:B------:R-:W-:Y:S01]  /*0740*/  UMOV UR6, URZ ;  /* 0x0000003f00067c82 */ /* 0x000fe20008000000 */
[----:B------:R-:W-:Y:S01]  /*0750*/  ULDC UR26, c[0x0][0x238] ;  /* 0x00008e00001a7ab9 */ /* 0x000fe20000000800 */
[----:B------:R-:W-:-:S09]  /*0760*/  UMOV UR17, 0x40000040 ;  /* 0x4000004000117882 */ /* 0x000fd20000000000 */
.L_x_1:
[----:B------:R-:W-:Y:S01]  /*0770*/  MOV R15, UR4 ;  /* 0x00000004000f7c02 */ /* 0x000fe20008000f00 */
[----:B------:R-:W-:-:S03]  /*0780*/  IMAD.U32 R12, RZ, RZ, UR4 ;  /* 0x00000004ff0c7e24 */ /* 0x000fc6000f8e00ff */
[----:B------:R-:W-:-:S04]  /*0790*/  LEA R14, P0, R15, R8, 0x1 ;  /* 0x000000080f0e7211 */ /* 0x000fc800078008ff */
[----:B------:R-:W-:-:S05]  /*07a0*/  LEA.HI.X.SX32 R15, R12, R9, 0x1, P0 ;  /* 0x000000090c0f7211 */ /* 0x000fca00000f0eff */
[----:B------:R-:W2:Y:S01]  /*07b0*/  LDG.E.U16 R14, desc[UR22][R14.64] ;  /* 0x000000160e0e7981 */ /* 0x000ea2000c1e1500 */
[----:B------:R-:W-:Y:S01]  /*07c0*/  MOV R13, UR5 ;  /* 0x00000005000d7c02 */ /* 0x000fe20008000f00 */
[----:B------:R-:W-:Y:S01]  /*07d0*/  IMAD.U32 R16, RZ, RZ, UR5 ;  /* 0x00000005ff107e24 */ /* 0x000fe2000f8e00ff */
[----:B------:R-:W-:Y:S02]  /*07e0*/  BAR.SYNC.DEFER_BLOCKING 0x0 ;  /* 0x0000000000007b1d */ /* 0x000fe40000010000 */
[----:B------:R-:W-:-:S04]  /*07f0*/  LEA R12, P0, R13, R6, 0x1 ;  /* 0x000000060d0c7211 */ /* 0x000fc800078008ff */
[----:B------:R-:W-:Y:S01]  /*0800*/  LEA.HI.X.SX32 R13, R16, R5, 0x1, P0 ;  /* 0x00000005100d7211 */ /* 0x000fe200000f0eff */
[----:B------:R-:W-:Y:S01]  /*0810*/  UMOV UR18, UR8 ;  /* 0x0000000800127c82 */ /* 0x000fe20008000000 */
[----:B------:R-:W-:Y:S01]  /*0820*/  UMOV UR19, 0xc0000000 ;  /* 0xc000000000137882 */ /* 0x000fe20000000000 */
[----:B------:R-:W-:Y:S01]  /*0830*/  UMOV UR12, UR16 ;  /* 0x00000010000c7c82 */ /* 0x000fe20008000000 */
[----:B------:R-:W-:Y:S01]  /*0840*/  UMOV UR13, UR17 ;  /* 0x00000011000d7c82 */ /* 0x000fe20008000000 */
[----:B--2---:R0:W-:Y:S01]  /*0850*/  STS.U16 [R7+UR11+0x800], R14 ;  /* 0x0008000e07007988 */ /* 0x0041e2000800040b */
[----:B------:R1:W-:Y:S06]  /*0860*/  MEMBAR.ALL.CTA ;  /* 0x0000000000007992 */ /* 0x0003ec0000008000 */
[----:B-1----:R-:W1:Y:S02]  /*0870*/  FENCE.VIEW.ASYNC.S ;  /* 0x00000000000073c6 */ /* 0x002e640000000000 */
[----:B-1----:R-:W-:Y:S06]  /*0880*/  BAR.SYNC.DEFER_BLOCKING 0x0 ;  /* 0x0000000000007b1d */ /* 0x002fec0000010000 */
[----:B------:R1:W2:Y:S01]  /*0890*/  LDG.E.U16 R12, desc[UR22][R12.64] ;  /* 0x000000160c0c7981 */ /* 0x0002a2000c1e1500 */
[----:B------:R-:W-:Y:S01]  /*08a0*/  WARPGROUP.ARRIVE ;  /* 0x00000000000079c5 */ /* 0x000fe20000000000 */
[----:B------:R-:W-:-:S02]  /*08b0*/  UIADD3 UR6, UR6, 0x10, URZ ;  /* 0x0000001006067890 */ /* 0x000fc4000fffe03f */
[----:B------:R-:W-:Y:S02]  /*08c0*/  ULEA UR4, UR7, UR4, 0x4 ;  /* 0x0000000407047291 */ /* 0x000fe4000f8e203f */
[----:B------:R-:W-:Y:S01]  /*08d0*/  UISETP.GE.AND UP0, UPT, UR6, UR25, UPT ;  /* 0x000000190600728c */ /* 0x000fe2000bf06270 */
[----:B------:R-:W-:Y:S01]  /*08e0*/  HGMMA.64x8x16.F32 R32, gdesc[UR16].tnspA, RZ, !UPT ;  /* 0x20000000102079f0 */ /* 0x000fe2000c7008ff */
[----:B------:R-:W-:Y:S01]  /*08f0*/  UMOV UR19, 0xc0000000 ;  /* 0xc000000000137882 */ /* 0x000fe20000000000 */
[----:B------:R-:W-:Y:S02]  /*0900*/  ULEA UR5, UR21, UR5, 0x4 ;  /* 0x0000000515057291 */ /* 0x000fe4000f8e203f */
[----:B------:R-:W-:Y:S01]  /*0910*/  HGMMA.64x8x16.F32 R28, gdesc[UR12].tnspA, RZ, !UPT, gsb0 ;  /* 0x200000000c1c79f0 */ /* 0x000fe2000c0008ff */
[----:B------:R-:W-:Y:S01]  /*0920*/  USHF.L.U32 UR12, UR24, 0x2, URZ ;  /* 0x00000002180c7899 */ /* 0x000fe2000800063f */
[----:B------:R-:W-:-:S03]  /*0930*/  PLOP3.LUT P0, PT, PT, PT, UP0, 0x80, 0x0 ;  /* 0x000000000000781c */ /* 0x000fc60003f0f008 */
[----:B------:R-:W-:-:S04]  /*0940*/  ULOP3.LUT UR12, UR12, 0x10, URZ, 0xc0, !UPT ;  /* 0x000000100c0c7892 */ /* 0x000fc8000f8ec03f */
[----:B------:R-:W-:-:S04]  /*0950*/  ULEA.HI UR12, UR20, UR12, URZ, 0x1c ;  /* 0x0000000c140c7291 */ /* 0x000fc8000f8fe03f */
[----:B------:R-:W-:-:S07]  /*0960*/  ULOP3.LUT UR12, UR12, 0x3fff, URZ, 0xc0, !UPT ;  /* 0x00003fff0c0c7892 */ /* 0x000fce000f8ec03f */
[----:B------:R-:W-:Y:S01]  /*0970*/  UMOV UR18, UR12 ;  /* 0x0000000c00127c82 */ /* 0x000fe20008000000 */
[----:B------:R-:W-:Y:S02]  /*0980*/  WARPGROUP.DEPBAR.LE gsb0, 0x0 ;  /* 0x00008000000079c5 */ /* 0x000fe40000010000 */
[----:B------:R-:W-:Y:S01]  /*0990*/  FMUL R15, R32, UR26 ;  /* 0x0000001a200f7c20 */ /* 0x000fe20008400000 */
[----:B0-----:R-:W-:Y:S01]  /*09a0*/  FMUL R14, R33, UR26 ;  /* 0x0000001a210e7c20 */ /* 0x001fe20008400000 */
[----:B-1----:R-:W-:Y:S01]  /*09b0*/  FMUL R13, R29, UR26 ;  /* 0x0000001a1d0d7c20 */ /* 0x002fe20008400000 */
[----:B------:R-:W-:Y:S03]  /*09c0*/  BAR.SYNC.DEFER_BLOCKING 0x0 ;  /* 0x0000000000007b1d */ /* 0x000fe60000010000 */
[----:B------:R-:W-:Y:S01]  /*09d0*/  FMNMX R15, R15, R14, !PT ;  /* 0x0000000e0f0f7209 */ /* 0x000fe20007800000 */
[----:B------:R-:W-:-:S05]  /*09e0*/  FMUL R14, R28, UR26 ;  /* 0x0000001a1c0e7c20 */ /* 0x000fca0008400000 */
[----:B------:R-:W-:-:S04]  /*09f0*/  FMNMX R14, R14, R15, !PT ;  /* 0x0000000f0e0e7209 */ /* 0x000fc80007800000 */
[----:B------:R-:W-:-:S05]  /*0a00*/  FMNMX R15, R13, R14, !PT ;  /* 0x0000000e0d0f7209 */ /* 0x000fca0007800000 */
[----:B------:R-:W0:Y:S02]  /*0a10*/  SHFL.BFLY PT, R14, R15, 0x2, 0x1f ;  /* 0x0c401f000f0e7f89 */ /* 0x000e2400000e0000 */
[----:B0-----:R-:W-:Y:S01]  /*0a20*/  FMNMX R16, R15, R14, !PT ;  /* 0x0000000e0f107209 */ /* 0x001fe20007800000 */
[----:B------:R-:W-:-:S04]  /*0a30*/  FMUL R14, R35, UR26 ;  /* 0x0000001a230e7c20 */ /* 0x000fc80008400000 */
[----:B------:R-:W0:Y:S02]  /*0a40*/  SHFL.BFLY PT, R13, R16, 0x1, 0x1f ;  /* 0x0c201f00100d7f89 */ /* 0x000e2400000e0000 */
[----:B0-----:R-:W-:Y:S01]  /*0a50*/  FMNMX R17, R16, R13, !PT ;  /* 0x0000000d10117209 */ /* 0x001fe20007800000 */
[----:B------:R-:W-:-:S05]  /*0a60*/  FMUL R13, R34, UR26 ;  /* 0x0000001a220d7c20 */ /* 0x000fca0008400000 */
[----:B------:R-:W-:Y:S01]  /*0a70*/  FMNMX R14, R13, R14, !PT ;  /* 0x0000000e0d0e7209 */ /* 0x000fe20007800000 */
[----:B------:R-:W-:-:S05]  /*0a80*/  FMUL R13, R30, UR26 ;  /* 0x0000001a1e0d7c20 */ /* 0x000fca0008400000 */
[----:B------:R-:W-:Y:S01]  /*0a90*/  FMNMX R14, R13, R14, !PT ;  /* 0x0000000e0d0e7209 */ /* 0x000fe20007800000 */
[----:B------:R-:W-:-:S05]  /*0aa0*/  FMUL R13, R31, UR26 ;  /* 0x0000001a1f0d7c20 */ /* 0x000fca0008400000 */
[----:B------:R-:W-:-:S05]  /*0ab0*/  FMNMX R14, R13, R14, !PT ;  /* 0x0000000e0d0e7209 */ /* 0x000fca0007800000 */
[----:B------:R-:W0:Y:S02]  /*0ac0*/  SHFL.BFLY PT, R13, R14, 0x2, 0x1f ;  /* 0x0c401f000e0d7f89 */ /* 0x000e2400000e0000 */
[----:B0-----:R-:W-:Y:S02]  /*0ad0*/  FMNMX R18, R14, R13, !PT ;  /* 0x0000000d0e127209 */ /* 0x001fe40007800000 */
[----:B------:R-:W-:-:S03]  /*0ae0*/  FMNMX R13, R17, R4, !PT ;  /* 0x00000004110d7209 */ /* 0x000fc60007800000 */
[----:B------:R-:W0:Y:S02]  /*0af0*/  SHFL.BFLY PT, R19, R18, 0x1, 0x1f ;  /* 0x0c201f0012137f89 */ /* 0x000e2400000e0000 */
[--C-:B------:R-:W-:Y:S01]  /*0b00*/  FFMA R17, R28, UR26, -R13.reuse ;  /* 0x0000001a1c117c23 */ /* 0x100fe2000800080d */
[--C-:B------:R-:W-:Y:S01]  /*0b10*/  FFMA R29, R29, UR26, -R13.reuse ;  /* 0x0000001a1d1d7c23 */ /* 0x100fe2000800080d */
[--C-:B------:R-:W-:Y:S01]  /*0b20*/  FFMA R32, R32, UR26, -R13.reuse ;  /* 0x0000001a20207c23 */ /* 0x100fe2000800080d */
[----:B------:R-:W-:Y:S01]  /*0b30*/  FFMA R33, R33, UR26, -R13 ;  /* 0x0000001a21217c23 */ /* 0x000fe2000800080d */
[----:B------:R-:W-:Y:S02]  /*0b40*/  FADD R4, -R13, R4 ;  /* 0x000000040d047221 */ /* 0x000fe40000000100 */
[----:B------:R-:W-:Y:S01]  /*0b50*/  FMUL R15, R32, 1.4426950216293334961 ;  /* 0x3fb8aa3b200f7820 */ /* 0x000fe20000400000 */
[----:B------:R-:W-:-:S04]  /*0b60*/  FMUL R33, R33, 1.4426950216293334961 ;  /* 0x3fb8aa3b21217820 */ /* 0x000fc80000400000 */
[----:B------:R-:W-:Y:S08]  /*0b70*/  MUFU.EX2 R28, R33 ;  /* 0x00000021001c7308 */ /* 0x000ff00000000800 */
[----:B------:R-:W1:Y:S01]  /*0b80*/  MUFU.EX2 R15, R15 ;  /* 0x0000000f000f7308 */ /* 0x000e620000000800 */
[----:B0-----:R-:W-:-:S04]  /*0b90*/  FMNMX R16, R18, R19, !PT ;  /* 0x0000001312107209 */ /* 0x001fc80007800000 */
[----:B------:R-:W-:Y:S01]  /*0ba0*/  FMNMX R14, R16, R11, !PT ;  /* 0x0000000b100e7209 */ /* 0x000fe20007800000 */
[----:B------:R-:W-:Y:S01]  /*0bb0*/  FMUL R16, R17, 1.4426950216293334961 ;  /* 0x3fb8aa3b11107820 */ /* 0x000fe20000400000 */
[----:B------:R-:W-:-:S03]  /*0bc0*/  FMUL R17, R29, 1.4426950216293334961 ;  /* 0x3fb8aa3b1d117820 */ /* 0x000fc60000400000 */
[--C-:B------:R-:W-:Y:S01]  /*0bd0*/  FFMA R34, R34, UR26, -R14.reuse ;  /* 0x0000001a22227c23 */ /* 0x100fe2000800080e */
[--C-:B------:R-:W-:Y:S01]  /*0be0*/  FFMA R35, R35, UR26, -R14.reuse ;  /* 0x0000001a23237c23 */ /* 0x100fe2000800080e */
[--C-:B------:R-:W-:Y:S01]  /*0bf0*/  FFMA R30, R30, UR26, -R14.reuse ;  /* 0x0000001a1e1e7c23 */ /* 0x100fe2000800080e */
[----:B------:R-:W-:Y:S01]  /*0c00*/  FFMA R18, R31, UR26, -R14 ;  /* 0x0000001a1f127c23 */ /* 0x000fe2000800080e */
[----:B------:R-:W-:Y:S01]  /*0c10*/  FMUL R29, R34, 1.4426950216293334961 ;  /* 0x3fb8aa3b221d7820 */ /* 0x000fe20000400000 */
[----:B------:R-:W-:Y:S01]  /*0c20*/  FMUL R20, R35, 1.4426950216293334961 ;  /* 0x3fb8aa3b23147820 */ /* 0x000fe20000400000 */
[----:B------:R-:W-:Y:S01]  /*0c30*/  FMUL R30, R30, 1.4426950216293334961 ;  /* 0x3fb8aa3b1e1e7820 */ /* 0x000fe20000400000 */
[----:B------:R-:W-:Y:S01]  /*0c40*/  FMUL R18, R18, 1.4426950216293334961 ;  /* 0x3fb8aa3b12127820 */ /* 0x000fe20000400000 */
[----:B------:R-:W0:Y:S01]  /*0c50*/  MUFU.EX2 R16, R16 ;  /* 0x0000001000107308 */ /* 0x000e220000000800 */
[----:B-1----:R-:W-:Y:S01]  /*0c60*/  FADD R19, R15, R28 ;  /* 0x0000001c0f137221 */ /* 0x002fe20000000000 */
[----:B------:R-:W-:-:S06]  /*0c70*/  F2FP.F16.F32.PACK_AB R28, R28, R15 ;  /* 0x0000000f1c1c723e */ /* 0x000fcc00000000ff */
[----:B------:R-:W-:Y:S08]  /*0c80*/  MUFU.EX2 R29, R29 ;  /* 0x0000001d001d7308 */ /* 0x000ff00000000800 */
[----:B------:R-:W1:Y:S01]  /*0c90*/  MUFU.EX2 R20, R20 ;  /* 0x0000001400147308 */ /* 0x000e620000000800 */
[----:B0-----:R-:W-:-:S07]  /*0ca0*/  FADD R32, R16, R19 ;  /* 0x0000001310207221 */ /* 0x001fce0000000000 */
[----:B------:R-:W0:Y:S08]  /*0cb0*/  MUFU.EX2 R31, R30 ;  /* 0x0000001e001f7308 */ /* 0x000e300000000800 */
[----:B------:R-:W3:Y:S01]  /*0cc0*/  MUFU.EX2 R17, R17 ;  /* 0x0000001100117308 */ /* 0x000ee20000000800 */
[----:B-1----:R-:W-:Y:S01]  /*0cd0*/  FADD R22, R29, R20 ;  /* 0x000000141d167221 */ /* 0x002fe20000000000 */
[----:B------:R-:W-:-:S06]  /*0ce0*/  F2FP.F16.F32.PACK_AB R29, R20, R29 ;  /* 0x0000001d141d723e */ /* 0x000fcc00000000ff */
[----:B------:R-:W1:Y:S01]  /*0cf0*/  MUFU.EX2 R18, R18 ;  /* 0x0000001200127308 */ /* 0x000e620000000800 */
[----:B0-----:R-:W-:Y:S01]  /*0d00*/  FADD R15, R31, R22 ;  /* 0x000000161f0f7221 */ /* 0x001fe20000000000 */
[C---:B---3--:R-:W-:Y:S01]  /*0d10*/  FADD R32, R17.reuse, R32 ;  /* 0x0000002011207221 */ /* 0x048fe20000000000 */
[----:B------:R-:W-:-:S04]  /*0d20*/  F2FP.F16.F32.PACK_AB R30, R17, R16 ;  /* 0x00000010111e723e */ /* 0x000fc800000000ff */
[----:B------:R-:W0:Y:S01]  /*0d30*/  SHFL.BFLY PT, R17, R32, 0x2, 0x1f ;  /* 0x0c401f0020117f89 */ /* 0x000e2200000e0000 */
[C---:B-1----:R-:W-:Y:S01]  /*0d40*/  FADD R15, R18.reuse, R15 ;  /* 0x0000000f120f7221 */ /* 0x042fe20000000000 */
[----:B------:R-:W-:-:S04]  /*0d50*/  F2FP.F16.F32.PACK_AB R31, R18, R31 ;  /* 0x0000001f121f723e */ /* 0x000fc800000000ff */
[----:B------:R-:W1:Y:S04]  /*0d60*/  SHFL.BFLY PT, R16, R15, 0x2, 0x1f ;  /* 0x0c401f000f107f89 */ /* 0x000e6800000e0000 */
[----:B--2---:R2:W-:Y:S01]  /*0d70*/  STS.U16 [R7+UR11+0x800], R12 ;  /* 0x0008000c07007988 */ /* 0x0045e2000800040b */
[----:B------:R3:W-:Y:S06]  /*0d80*/  MEMBAR.ALL.CTA ;  /* 0x0000000000007992 */ /* 0x0007ec0000008000 */
[----:B---3--:R-:W3:Y:S01]  /*0d90*/  FENCE.VIEW.ASYNC.S ;  /* 0x00000000000073c6 */ /* 0x008ee20000000000 */
[----:B0-----:R-:W-:Y:S01]  /*0da0*/  FADD R17, R32, R17 ;  /* 0x0000001120117221 */ /* 0x001fe20000000000 */
[----:B--2---:R-:W-:Y:S01]  /*0db0*/  FMUL R12, R4, 1.4426950216293334961 ;  /* 0x3fb8aa3b040c7820 */ /* 0x004fe20000400000 */
[----:B------:R-:W-:-:S03]  /*0dc0*/  FADD R4, -R14, R11 ;  /* 0x0000000b0e047221 */ /* 0x000fc60000000100 */
[----:B------:R0:W2:Y:S01]  /*0dd0*/  MUFU.EX2 R11, R12 ;  /* 0x0000000c000b7308 */ /* 0x0000a20000000800 */
[----:B------:R-:W-:Y:S01]  /*0de0*/  FMUL R4, R4, 1.4426950216293334961 ;  /* 0x3fb8aa3b04047820 */ /* 0x000fe20000400000 */
[----:B-1----:R-:W-:-:S05]  /*0df0*/  FADD R16, R15, R16 ;  /* 0x000000100f107221 */ /* 0x002fca0000000000 */
[----:B---3--:R-:W1:Y:S01]  /*0e00*/  SHFL.BFLY PT, R15, R16, 0x1, 0x1f ;  /* 0x0c201f00100f7f89 */ /* 0x008e6200000e0000 */
[----:B------:R-:W3:Y:S03]  /*0e10*/  MUFU.EX2 R4, R4 ;  /* 0x0000000400047308 */ /* 0x000ee60000000800 */
[----:B0-----:R-:W0:Y:S01]  /*0e20*/  SHFL.BFLY PT, R12, R17, 0x1, 0x1f ;  /* 0x0c201f00110c7f89 */ /* 0x001e2200000e0000 */
[-C--:B--2---:R-:W-:Y:S01]  /*0e30*/  FMUL R24, R24, R11.reuse ;  /* 0x0000000b18187220 */ /* 0x084fe20000400000 */
[----:B------:R-:W-:Y:S01]  /*0e40*/  FMUL R25, R25, R11 ;  /* 0x0000000b19197220 */ /* 0x000fe20000400000 */
[-C--:B---3--:R-:W-:Y:S01]  /*0e50*/  FMUL R26, R26, R4.reuse ;  /* 0x000000041a1a7220 */ /* 0x088fe20000400000 */
[----:B------:R-:W-:Y:S01]  /*0e60*/  FMUL R27, R27, R4 ;  /* 0x000000041b1b7220 */ /* 0x000fe20000400000 */
[----:B------:R-:W-:Y:S01]  /*0e70*/  BAR.SYNC.DEFER_BLOCKING 0x0 ;  /* 0x0000000000007b1d */ /* 0x000fe20000010000 */
[----:B-1----:R-:W-:Y:S01]  /*0e80*/  FADD R15, R16, R15 ;  /* 0x0000000f100f7221 */ /* 0x002fe20000000000 */
[----:B0-----:R-:W-:-:S03]  /*0e90*/  FADD R12, R17, R12 ;  /* 0x0000000c110c7221 */ /* 0x001fc60000000000 */
[----:B------:R-:W-:Y:S01]  /*0ea0*/  FFMA R3, R4, R3, R15 ;  /* 0x0000000304037223 */ /* 0x000fe2000000000f */
[----:B------:R-:W-:Y:S02]  /*0eb0*/  IMAD.MOV.U32 R4, RZ, RZ, R13 ;  /* 0x000000ffff047224 */ /* 0x000fe400078e000d */
[----:B------:R-:W-:Y:S01]  /*0ec0*/  FFMA R10, R11, R10, R12 ;  /* 0x0000000a0b0a7223 */ /* 0x000fe2000000000c */
[-C--:B------:R-:W-:Y:S02]  /*0ed0*/  MOV R12, R14.reuse ;  /* 0x0000000e000c7202 */ /* 0x080fe40000000f00 */
[----:B------:R-:W-:Y:S01]  /*0ee0*/  MOV R11, R14 ;  /* 0x0000000e000b7202 */ /* 0x000fe20000000f00 */
[----:B------:R-:W-:-:S06]  /*0ef0*/  WARPGROUP.ARRIVE ;  /* 0x00000000000079c5 */ /* 0x000fcc0000000000 */
[----:B------:R-:W-:Y:S03]  /*0f00*/  HGMMA.64x8x16.F32 R24, R28, gdesc[UR16], R24, gsb0 ;  /* 0x000000101c187df0 */ /* 0x000fe60008000818 */
[----:B------:R-:W-:Y:S02]  /*0f10*/  WARPGROUP.DEPBAR.LE gsb0, 0x0 ;  /* 0x00008000000079c5 */ /* 0x000fe40000010000 */
[----:B------:R-:W-:Y:S05]  /*0f20*/  @!P0 BRA `(.L_x_1) ;  /* 0xfffffff800108947 */ /* 0x000fea000383ffff */
.L_x_0:
[C---:B0-----:R-:W-:Y:S01]  /*0f30*/  IMAD.SHL.U32 R4, R2.reuse, 0x40, RZ ;  /* 0x0000004002047824 */ /* 0x041fe200078e00ff */
[C---:B------:R-:W-:Y:S01]  /*0f40*/  LOP3.LUT R5, R2.reuse, 0x3f, RZ, 0xc0, !PT ;  /* 0x0000003f02057812 */ /* 0x040fe200078ec0ff */
[----:B------:R-:W-:Y:S01]  /*0f50*/  IMAD.MOV.U32 R19, RZ, RZ, R10 ;  /* 0x000000ffff137224 */ /* 0x000fe200078e000a */
[----:B------:R-:W-:Y:S01]  /*0f60*/  SHF.L.U32 R6, R2, 0x3, RZ ;  /* 0x0000000302067819 */ /* 0x000fe200000006ff */
[----:B------:R-:W-:Y:S01]  /*0f70*/  FMUL R10, R25, 0.25 ;  /* 0x3e800000190a7820 */ /* 0x000fe20000400000 */
[----:B------:R-:W-:Y:S01]  /*0f80*/  LOP3.LUT R4, R4, 0x600, RZ, 0xc0, !PT ;  /* 0x0000060004047812 */ /* 0x000fe200078ec0ff */
[----:B------:R-:W-:Y:S01]  /*0f90*/  FMUL R15, R24, 0.25 ;  /* 0x3e800000180f7820 */ /* 0x000fe20000400000 */
[C---:B------:R-:W-:Y:S01]  /*0fa0*/  SHF.L.U32 R7, R2.reuse, 0x2, RZ ;  /* 0x0000000202077819 */ /* 0x040fe200000006ff */
[----:B------:R-:W-:Y:S01]  /*0fb0*/  BAR.SYNC.DEFER_BLOCKING 0x0 ;  /* 0x0000000000007b1d */ /* 0x000fe20000010000 */
[----:B------:R-:W-:Y:S01]  /*0fc0*/  LOP3.LUT R8, R2, 0xc0, RZ, 0xc0, !PT ;  /* 0x000000c002087812 */ /* 0x000fe200078ec0ff */
[----:B------:R-:W-:Y:S01]  /*0fd0*/  IMAD R5, R5, 0x4, R4 ;  /* 0x0000000405057824 */ /* 0x000fe200078e0204 */
[----:B------:R-:W-:-:S02]  /*0fe0*/  SHF.R.U32.HI R4, RZ, 0x2, R2 ;  /* 0x00000002ff047819 */ /* 0x000fc40000011602 */
[----:B------:R-:W-:Y:S01]  /*0ff0*/  LOP3.LUT R6, R6, 0x38, RZ, 0xc0, !PT ;  /* 0x0000003806067812 */ /* 0x000fe200078ec0ff */
[----:B------:R-:W-:Y:S01]  /*1000*/  ULDC.64 UR4, c[0x0][0x270] ;  /* 0x00009c0000047ab9 */ /* 0x000fe20000000a00 */
[----:B------:R-:W-:Y:S01]  /*1010*/  LOP3.LUT R4, R5, 0x20, R4, 0x78, !PT ;  /* 0x0000002005047812 */ /* 0x000fe200078e7804 */
[----:B------:R-:W-:Y:S01]  /*1020*/  IMAD.U32 R5, RZ, RZ, UR24 ;  /* 0x00000018ff057e24 */ /* 0x000fe2000f8e00ff */
[----:B------:R-:W-:Y:S01]  /*1030*/  LOP3.LUT R7, R7, 0xc0, RZ, 0xc0, !PT ;  /* 0x000000c007077812 */ /* 0x000fe200078ec0ff */
[----:B------:R-:W-:Y:S01]  /*1040*/  UIMAD UR4, UR10, UR4, URZ ;  /* 0x000000040a0472a4 */ /* 0x000fe2000f8e023f */
[----:B------:R-:W-:Y:S01]  /*1050*/  ISETP.NE.U32.AND P0, PT, R8, RZ, PT ;  /* 0x000000ff0800720c */ /* 0x000fe20003f05070 */
[C---:B------:R-:W-:Y:S01]  /*1060*/  FMUL R8, R19.reuse, 8388608 ;  /* 0x4b00000013087820 */ /* 0x040fe20000400000 */
[----:B------:R-:W-:Y:S01]  /*1070*/  MOV R9, R3 ;  /* 0x0000000300097202 */ /* 0x000fe20000000f00 */
[----:B------:R-:W-:Y:S01]  /*1080*/  FMUL R3, R26, 0.25 ;  /* 0x3e8000001a037820 */ /* 0x000fe20000400000 */
[----:B------:R-:W-:Y:S01]  /*1090*/  FSETP.GT.AND P4, PT, |R19|, 8.50705917302346158658e+37, PT ;  /* 0x7e8000001300780b */ /* 0x000fe20003f84200 */
[----:B------:R-:W-:Y:S01]  /*10a0*/  USHF.L.U32 UR6, UR4, 0x1, URZ ;  /* 0x0000000104067899 */ /* 0x000fe2000800063f */
[----:B------:R-:W-:-:S02]  /*10b0*/  IADD3 R7, R7, UR11, R6 ;  /* 0x0000000b07077c10 */ /* 0x000fc4000fffe006 */
[----:B------:R-:W-:Y:S02]  /*10c0*/  FSETP.GEU.AND P5, PT, R19, 1.175494350822287508e-38, PT ;  /* 0x008000001300780b */ /* 0x000fe40003fae000 */
[----:B------:R-:W-:Y:S01]  /*10d0*/  LOP3.LUT R6, R4, 0x2, R5, 0xf8, !PT ;  /* 0x0000000204067812 */ /* 0x000fe200078ef805 */
[----:B------:R-:W-:Y:S01]  /*10e0*/  FMUL R4, R27, 0.25 ;  /* 0x3e8000001b047820 */ /* 0x000fe20000400000 */
[----:B------:R-:W-:Y:S02]  /*10f0*/  FSETP.GT.AND P2, PT, |R9|, 8.50705917302346158658e+37, PT ;  /* 0x7e8000000900780b */ /* 0x000fe40003f44200 */
[C---:B------:R-:W-:Y:S02]  /*1100*/  FSETP.GEU.AND P1, PT, |R19|.reuse, 1.175494350822287508e-38, PT ;  /* 0x008000001300780b */ /* 0x040fe40003f2e200 */
[----:B------:R-:W-:Y:S01]  /*1110*/  FSEL R8, R8, R19, !P5 ;  /* 0x0000001308087208 */ /* 0x000fe20006800000 */
[----:B------:R-:W-:Y:S01]  /*1120*/  @P4 FMUL R19, R19, 0.25 ;  /* 0x3e80000013134820 */ /* 0x000fe20000400000 */
[----:B------:R-:W-:Y:S01]  /*1130*/  FSEL R27, R4, R27, P2 ;  /* 0x0000001b041b7208 */ /* 0x000fe20001000000 */
[----:B------:R-:W-:Y:S01]  /*1140*/  FMUL R4, R9, 8388608 ;  /* 0x4b00000009047820 */ /* 0x000fe20000400000 */
[----:B------:R-:W-:-:S02]  /*1150*/  FSEL R26, R3, R26, P2 ;  /* 0x0000001a031a7208 */ /* 0x000fc40001000000 */
[----:B------:R-:W-:Y:S02]  /*1160*/  IADD3 R3, R8, -0x3f3504f3, RZ ;  /* 0xc0cafb0d08037810 */ /* 0x000fe40007ffe0ff */
[----:B------:R-:W-:Y:S02]  /*1170*/  FSETP.GEU.AND P3, PT, R9, 1.175494350822287508e-38, PT ;  /* 0x008000000900780b */ /* 0x000fe40003f6e000 */
[----:B------:R-:W-:Y:S01]  /*1180*/  LOP3.LUT R5, R3, 0xff800000, RZ, 0xc0, !PT ;  /* 0xff80000003057812 */ /* 0x000fe200078ec0ff */
[----:B------:R-:W-:Y:S01]  /*1190*/  @!P1 FMUL R19, R19, 16777216 ;  /* 0x4b80000013139820 */ /* 0x000fe20000400000 */
[----:B------:R-:W-:Y:S02]  /*11a0*/  FSEL R3, R4, R9, !P3 ;  /* 0x0000000904037208 */ /* 0x000fe40005800000 */
[----:B------:R-:W-:Y:S01]  /*11b0*/  FSEL R25, R10, R25, P4 ;  /* 0x000000190a197208 */ /* 0x000fe20002000000 */
[----:B------:R-:W0:Y:S01]  /*11c0*/  MUFU.RCP R18, R19 ;  /* 0x0000001300127308 */ /* 0x000e220000001000 */
[----:B------:R-:W-:Y:S01]  /*11d0*/  FSEL R17, R15, R24, P4 ;  /* 0x000000180f117208 */ /* 0x000fe20002000000 */
[----:B------:R-:W-:Y:S01]  /*11e0*/  VIADD R4, R3, 0xc0cafb0d ;  /* 0xc0cafb0d03047836 */ /* 0x000fe20000000000 */
[C---:B------:R-:W-:Y:S01]  /*11f0*/  FSETP.GEU.AND P4, PT, |R9|.reuse, 1.175494350822287508e-38, PT ;  /* 0x008000000900780b */ /* 0x040fe20003f8e200 */
[----:B------:R-:W-:Y:S01]  /*1200*/  @P2 FMUL R9, R9, 0.25 ;  /* 0x3e80000009092820 */ /* 0x000fe20000400000 */
[----:B------:R-:W-:Y:S01]  /*1210*/  FSEL R10, RZ, -23, P5 ;  /* 0xc1b80000ff0a7808 */ /* 0x000fe20002800000 */
[----:B------:R-:W-:Y:S01]  /*1220*/  @!P1 FMUL R25, R25, 16777216 ;  /* 0x4b80000019199820 */ /* 0x000fe20000400000 */
[----:B------:R-:W-:Y:S01]  /*1230*/  I2FP.F32.S32 R11, R5 ;  /* 0x00000005000b7245 */ /* 0x000fe20000201400 */
[----:B------:R-:W-:Y:S01]  /*1240*/  @!P1 FMUL R17, R17, 16777216 ;  /* 0x4b80000011119820 */ /* 0x000fe20000400000 */
[----:B------:R-:W-:-:S02]  /*1250*/  LOP3.LUT R4, R4, 0xff800000, RZ, 0xc0, !PT ;  /* 0xff80000004047812 */ /* 0x000fc400078ec0ff */
[----:B------:R-:W-:Y:S01]  /*1260*/  IADD3 R5, R8, -R5, RZ ;  /* 0x8000000508057210 */ /* 0x000fe20007ffe0ff */
[----:B------:R-:W-:Y:S01]  /*1270*/  FFMA.FTZ R10, R11, 1.1920928955078125e-07, R10 ;  /* 0x340000000b0a7823 */ /* 0x000fe2000001000a */
[----:B------:R-:W-:Y:S01]  /*1280*/  FSEL R11, RZ, -23, P3 ;  /* 0xc1b80000ff0b7808 */ /* 0x000fe20001800000 */
[----:B------:R-:W-:Y:S01]  /*1290*/  IMAD.IADD R14, R3, 0x1, -R4 ;  /* 0x00000001030e7824 */ /* 0x000fe200078e0a04 */
[----:B------:R-:W-:Y:S01]  /*12a0*/  I2FP.F32.S32 R16, R4 ;  /* 0x0000000400107245 */ /* 0x000fe20000201400 */
[----:B------:R-:W-:Y:S01]  /*12b0*/  @!P4 FMUL R9, R9, 16777216 ;  /* 0x4b8000000909c820 */ /* 0x000fe20000400000 */
[----:B------:R-:W-:Y:S01]  /*12c0*/  MOV R15, 0x3dc6b27f ;  /* 0x3dc6b27f000f7802 */ /* 0x000fe20000000f00 */
[----:B------:R-:W-:Y:S01]  /*12d0*/  FADD R5, R5, -1 ;  /* 0xbf80000005057421 */ /* 0x000fe20000000000 */
[----:B------:R-:W-:Y:S01]  /*12e0*/  FADD R4, R14, -1 ;  /* 0xbf8000000e047421 */ /* 0x000fe20000000000 */
[----:B------:R-:W-:Y:S01]  /*12f0*/  FFMA.FTZ R11, R16, 1.1920928955078125e-07, R11 ;  /* 0x34000000100b7823 */ /* 0x000fe2000001000b */
[C---:B0-----:R-:W-:Y:S01]  /*1300*/  FMUL R25, R18.reuse, R25 ;  /* 0x0000001912197220 */ /* 0x041fe20000400000 */
[----:B------:R0:W1:Y:S01]  /*1310*/  MUFU.RCP R16, R9 ;  /* 0x0000000900107308 */ /* 0x0000620000001000 */
[----:B------:R-:W-:Y:S01]  /*1320*/  FFMA.FTZ R14, R5, R15, -0.16845393180847167969 ;  /* 0xbe2c7f30050e7423 */ /* 0x000fe2000001000f */
[----:B------:R-:W-:Y:S01]  /*1330*/  FMUL R18, R18, R17 ;  /* 0x0000001112127220 */ /* 0x000fe20000400000 */
[----:B------:R-:W-:-:S02]  /*1340*/  IMAD.SHL.U32 R17, R2, 0x20, RZ ;  /* 0x0000002002117824 */ /* 0x000fc400078e00ff */
[----:B------:R-:W-:Y:S01]  /*1350*/  FFMA.FTZ R15, R4, R15, -0.16845393180847167969 ;  /* 0xbe2c7f30040f7423 */ /* 0x000fe2000001000f */
[----:B------:R-:W-:Y:S01]  /*1360*/  FFMA.FTZ R14, R5, R14, 0.1716887056827545166 ;  /* 0x3e2fcf2a050e7423 */ /* 0x000fe2000001000e */
[----:B------:R-:W-:Y:S01]  /*1370*/  @!P4 FMUL R27, R27, 16777216 ;  /* 0x4b8000001b1bc820 */ /* 0x000fe20000400000 */
[----:B------:R-:W-:Y:S01]  /*1380*/  @!P4 FMUL R26, R26, 16777216 ;  /* 0x4b8000001a1ac820 */ /* 0x000fe20000400000 */
[----:B------:R-:W-:Y:S01]  /*1390*/  FFMA.FTZ R15, R4, R15, 0.1716887056827545166 ;  /* 0x3e2fcf2a040f7423 */ /* 0x000fe2000001000f */
[----:B------:R-:W-:Y:S01]  /*13a0*/  FFMA.FTZ R14, R5, R14, -0.17900948226451873779 ;  /* 0xbe374e43050e7423 */ /* 0x000fe2000001000e */
[----:B0-----:R-:W-:Y:S02]  /*13b0*/  SHF.L.U32 R9, R2, 0x1, RZ ;  /* 0x0000000102097819 */ /* 0x001fe400000006ff */
[----:B------:R-:W-:Y:S01]  /*13c0*/  LOP3.LUT R20, R17, 0x460, RZ, 0xc0, !PT ;  /* 0x0000046011147812 */ /* 0x000fe200078ec0ff */
[----:B------:R-:W-:Y:S01]  /*13d0*/  FFMA.FTZ R15, R4, R15, -0.17900948226451873779 ;  /* 0xbe374e43040f7423 */ /* 0x000fe2000001000f */
[----:B------:R-:W-:Y:S01]  /*13e0*/  FFMA.FTZ R14, R5, R14, 0.20512372255325317383 ;  /* 0x3e520bf4050e7423 */ /* 0x000fe2000001000e */
[----:B------:R-:W-:-:S02]  /*13f0*/  F2FP.F16.F32.PACK_AB R18, R25, R18 ;  /* 0x000000121912723e */ /* 0x000fc400000000ff */
[----:B------:R-:W-:Y:S01]  /*1400*/  LOP3.LUT R17, R20, 0x1c0, R9, 0x78, !PT ;  /* 0x000001c014117812 */ /* 0x000fe200078e7809 */
[C---:B-1----:R-:W-:Y:S01]  /*1410*/  FMUL R27, R16.reuse, R27 ;  /* 0x0000001b101b7220 */ /* 0x042fe20000400000 */
[----:B------:R-:W-:Y:S01]  /*1420*/  FMUL R16, R16, R26 ;  /* 0x0000001a10107220 */ /* 0x000fe20000400000 */
[C---:B------:R-:W-:Y:S01]  /*1430*/  FFMA.FTZ R15, R4.reuse, R15, 0.20512372255325317383 ;  /* 0x3e520bf4040f7423 */ /* 0x040fe2000001000f */
[----:B------:R-:W-:Y:S01]  /*1440*/  FFMA.FTZ R14, R5, R14, -0.24046532809734344482 ;  /* 0xbe763c8b050e7423 */ /* 0x000fe2000001000e */
[--C-:B------:R-:W-:Y:S02]  /*1450*/  LOP3.LUT R19, R17, 0x1c, R2.reuse, 0xf8, !PT ;  /* 0x0000001c11137812 */ /* 0x100fe400078ef802 */
[C---:B------:R-:W-:Y:S01]  /*1460*/  FFMA.FTZ R15, R4.reuse, R15, -0.24046532809734344482 ;  /* 0xbe763c8b040f7423 */ /* 0x040fe2000001000f */
[----:B------:R-:W-:Y:S01]  /*1470*/  FFMA.FTZ R14, R5, R14, 0.28857114911079406738 ;  /* 0x3e93bf99050e7423 */ /* 0x000fe2000001000e */
[----:B------:R-:W-:Y:S01]  /*1480*/  F2FP.F16.F32.PACK_AB R27, R27, R16 ;  /* 0x000000101b1b723e */ /* 0x000fe200000000ff */
[----:B------:R0:W-:Y:S01]  /*1490*/  STS [R19+UR11], R18 ;  /* 0x0000001213007988 */ /* 0x0001e2000800080b */
[----:B------:R-:W-:Y:S01]  /*14a0*/  LOP3.LUT R22, R19, 0x20, RZ, 0x3c, !PT ;  /* 0x0000002013167812 */ /* 0x000fe200078e3cff */
[C---:B------:R-:W-:Y:S01]  /*14b0*/  FFMA.FTZ R15, R4.reuse, R15, 0.28857114911079406738 ;  /* 0x3e93bf99040f7423 */ /* 0x040fe2000001000f */
[C---:B------:R-:W-:Y:S01]  /*14c0*/  FFMA.FTZ R14, R5.reuse, R14, -0.36067417263984680176 ;  /* 0xbeb8aa49050e7423 */ /* 0x040fe2000001000e */
[----:B------:R-:W1:Y:S01]  /*14d0*/  LDC R16, c[0x0][0x278] ;  /* 0x00009e00ff107b82 */ /* 0x000e620000000800 */
[----:B------:R-:W-:Y:S01]  /*14e0*/  SHF.R.U32.HI R21, RZ, 0x1, R2 ;  /* 0x00000001ff157819 */ /* 0x000fe20000011602 */
[----:B------:R-:W-:Y:S01]  /*14f0*/  STS [R22+UR11+0x200], R27 ;  /* 0x0002001b16007988 */ /* 0x000fe2000800080b */
[----:B------:R-:W-:Y:S01]  /*1500*/  FFMA.FTZ R15, R4, R15, -0.36067417263984680176 ;  /* 0xbeb8aa49040f7423 */ /* 0x000fe2000001000f */
[----:B------:R-:W-:-:S04]  /*1510*/  FFMA.FTZ R14, R5, R14, 0.48089820146560668945 ;  /* 0x3ef6384a050e7423 */ /* 0x000fc8000001000e */
[----:B------:R-:W-:Y:S01]  /*1520*/  BAR.SYNC.DEFER_BLOCKING 0x0 ;  /* 0x0000000000007b1d */ /* 0x000fe20000010000 */
[----:B------:R-:W-:Y:S01]  /*1530*/  FFMA.FTZ R15, R4, R15, 0.48089820146560668945 ;  /* 0x3ef6384a040f7423 */ /* 0x000fe2000001000f */
[C---:B------:R-:W-:Y:S01]  /*1540*/  FFMA.FTZ R14, R5.reuse, R14, -0.72134751081466674805 ;  /* 0xbf38aa3b050e7423 */ /* 0x040fe2000001000e */
[----:B------:R-:W-:Y:S02]  /*1550*/  ISETP.GE.U32.AND P2, PT, R8, 0x7f800000, PT ;  /* 0x7f8000000800780c */ /* 0x000fe40003f46070 */
[C---:B------:R-:W-:Y:S01]  /*1560*/  FFMA.FTZ R15, R4.reuse, R15, -0.72134751081466674805 ;  /* 0xbf38aa3b040f7423 */ /* 0x040fe2000001000f */
[----:B------:R-:W-:Y:S01]  /*1570*/  FMUL R14, R5, R14 ;  /* 0x0000000e050e7220 */ /* 0x000fe20000400000 */
[----:B------:R-:W-:Y:S02]  /*1580*/  ISETP.GE.U32.AND P3, PT, R3, 0x7f800000, PT ;  /* 0x7f8000000300780c */ /* 0x000fe40003f66070 */
[----:B------:R-:W-:Y:S01]  /*1590*/  FMUL R15, R4, R15 ;  /* 0x0000000f040f7220 */ /* 0x000fe20000400000 */
[----:B------:R-:W-:Y:S01]  /*15a0*/  FMUL R14, R5, R14 ;  /* 0x0000000e050e7220 */ /* 0x000fe20000400000 */
[----:B------:R-:W-:-:S02]  /*15b0*/  FSETP.NEU.AND P1, PT, R8, RZ, PT ;  /* 0x000000ff0800720b */ /* 0x000fc40003f2d000 */
[----:B------:R-:W-:Y:S01]  /*15c0*/  FMUL R15, R4, R15 ;  /* 0x0000000f040f7220 */ /* 0x000fe20000400000 */
[----:B------:R-:W-:Y:S01]  /*15d0*/  FFMA.FTZ R17, R5, 1.4426950216293334961, R14 ;  /* 0x3fb8aa3b05117823 */ /* 0x000fe2000001000e */
[----:B------:R-:W-:Y:S02]  /*15e0*/  LOP3.LUT R14, R21, 0x4, RZ, 0xc0, !PT ;  /* 0x00000004150e7812 */ /* 0x000fe400078ec0ff */
[----:B------:R-:W-:Y:S01]  /*15f0*/  LOP3.LUT R21, R6, 0x40, RZ, 0x3c, !PT ;  /* 0x0000004006157812 */ /* 0x000fe200078e3cff */
[----:B------:R-:W-:Y:S01]  /*1600*/  FFMA.FTZ R20, R4, 1.4426950216293334961, R15 ;  /* 0x3fb8aa3b04147823 */ /* 0x000fe2000001000f */
[----:B0-----:R-:W-:Y:S01]  /*1610*/  FADD R18, R10, R17 ;  /* 0x000000110a127221 */ /* 0x001fe20000000000 */
[----:B------:R-:W0:Y:S01]  /*1620*/  LDC.64 R4, c[0x0][0x228] ;  /* 0x00008a00ff047b82 */ /* 0x000e220000000a00 */
[----:B------:R-:W-:Y:S02]  /*1630*/  IMAD.IADD R14, R14, 0x1, R7 ;  /* 0x000000010e0e7824 */ /* 0x000fe400078e0207 */
[----:B------:R-:W-:Y:S01]  /*1640*/  FADD R20, R11, R20 ;  /* 0x000000140b147221 */ /* 0x000fe20000000000 */
[----:B------:R-:W-:Y:S01]  /*1650*/  SHF.R.U32.HI R11, RZ, 0x6, R2 ;  /* 0x00000006ff0b7819 */ /* 0x000fe20000011602 */
[----:B------:R-:W2:Y:S01]  /*1660*/  LDS.U16 R15, [R6+UR11] ;  /* 0x0000000b060f7984 */ /* 0x000ea20008000400 */
[----:B------:R-:W-:Y:S01]  /*1670*/  @P2 MOV R7, 0x7f800000 ;  /* 0x7f80000000072802 */ /* 0x000fe20000000f00 */
[----:B------:R-:W-:Y:S01]  /*1680*/  IMAD R2, R0, UR5, RZ ;  /* 0x0000000500027c24 */ /* 0x000fe2000f8e02ff */
[----:B------:R-:W-:Y:S01]  /*1690*/  SGXT.U32 R11, R11, 0x2 ;  /* 0x000000020b0b781a */ /* 0x000fe20000000000 */
[----:B------:R-:W3:Y:S01]  /*16a0*/  LDS.U16 R19, [R21+UR11] ;  /* 0x0000000b15137984 */ /* 0x000ee20008000400 */
[----:B------:R-:W-:Y:S01]  /*16b0*/  UIMAD.WIDE UR4, UR4, 0x2, URZ ;  /* 0x00000002040478a5 */ /* 0x000fe2000f8e023f */
[----:B------:R-:W-:Y:S01]  /*16c0*/  @P2 FFMA.FTZ R18, R8, R7, +INF ;  /* 0x7f80000008122423 */ /* 0x000fe20000010007 */
[----:B------:R-:W-:Y:S01]  /*16d0*/  IMAD.SHL.U32 R7, R2, 0x2, RZ ;  /* 0x0000000202077824 */ /* 0x000fe200078e00ff */
[----:B------:R4:W5:Y:S01]  /*16e0*/  LDS.U16 R23, [R6+UR11+0x100] ;  /* 0x0001000b06177984 */ /* 0x0009620008000400 */
[----:B-1----:R-:W-:-:S02]  /*16f0*/  IMAD R11, R11, R16, RZ ;  /* 0x000000100b0b7224 */ /* 0x002fc400078e02ff */
[----:B------:R-:W-:Y:S01]  /*1700*/  IMAD.HI R2, R2, 0x2, RZ ;  /* 0x0000000202027827 */ /* 0x000fe200078e02ff */
[----:B------:R-:W1:Y:S01]  /*1710*/  LDS.U16 R21, [R21+UR11+0x100] ;  /* 0x0001000b15157984 */ /* 0x000e620008000400 */
[----:B------:R-:W-:Y:S01]  /*1720*/  FSEL R18, R18, -INF , P1 ;  /* 0xff80000012127808 */ /* 0x000fe20000800000 */
[----:B------:R-:W-:Y:S01]  /*1730*/  ULDC UR4, c[0x0][0x27c] ;  /* 0x00009f0000047ab9 */ /* 0x000fe20000000800 */
[----:B------:R-:W-:Y:S01]  /*1740*/  IMAD R17, R16, 0x4, R11 ;  /* 0x0000000410117824 */ /* 0x000fe200078e020b */
[----:B----4-:R-:W-:Y:S01]  /*1750*/  @P3 MOV R6, 0x7f800000 ;  /* 0x7f80000000063802 */ /* 0x010fe20000000f00 */
[----:B------:R-:W-:Y:S01]  /*1760*/  UIMAD UR4, UR10, UR4, URZ ;  /* 0x000000040a0472a4 */ /* 0x000fe2000f8e023f */
[----:B0-----:R-:W-:-:S03]  /*1770*/  IADD3 R22, P2, P4, R7, UR6, R4 ;  /* 0x0000000607167c10 */ /* 0x001fc6000fc5e004 */
[----:B------:R-:W-:Y:S01]  /*1780*/  @P3 FFMA.FTZ R20, R3, R6, +INF ;  /* 0x7f80000003143423 */ /* 0x000fe20000010006 */
[----:B------:R-:W-:Y:S01]  /*1790*/  LEA R7, R16, R17, 0x2 ;  /* 0x0000001110077211 */ /* 0x000fe200078e10ff */
[----:B------:R-:W-:Y:S01]  /*17a0*/  USHF.L.U32 UR6, UR4, 0x2, URZ ;  /* 0x0000000204067899 */ /* 0x000fe2000800063f */
[----:B------:R-:W-:Y:S01]  /*17b0*/  IADD3.X R24, R2, UR5, R5, P2, P4 ;  /* 0x0000000502187c10 */ /* 0x000fe200097e8405 */
[----:B------:R-:W-:Y:S01]  /*17c0*/  UIMAD.WIDE UR4, UR4, 0x4, URZ ;  /* 0x00000004040478a5 */ /* 0x000fe2000f8e023f */
[-C--:B------:R-:W-:Y:S01]  /*17d0*/  LEA R10, P5, R11, R22.reuse, 0x1 ;  /* 0x000000160b0a7211 */ /* 0x080fe200078a08ff */
[----:B------:R-:W-:Y:S01]  /*17e0*/  IMAD R8, R16, 0x4, R7 ;  /* 0x0000000410087824 */ /* 0x000fe200078e0207 */
[-C--:B------:R-:W-:Y:S01]  /*17f0*/  LEA R16, P2, R17, R22.reuse, 0x1 ;  /* 0x0000001611107211 */ /* 0x080fe200078408ff */
[----:B------:R-:W0:Y:S01]  /*1800*/  LDC.64 R4, c[0x0][0x230] ;  /* 0x00008c00ff047b82 */ /* 0x000e220000000a00 */
[-C--:B------:R-:W-:Y:S02]  /*1810*/  LEA R6, P3, R7, R22.reuse, 0x1 ;  /* 0x0000001607067211 */ /* 0x080fe400078608ff */
[----:B------:R-:W-:-:S02]  /*1820*/  LEA R2, P4, R8, R22, 0x1 ;  /* 0x0000001608027211 */ /* 0x000fc400078808ff */
[-C--:B------:R-:W-:Y:S02]  /*1830*/  LEA.HI.X.SX32 R11, R11, R24.reuse, 0x1, P5 ;  /* 0x000000180b0b7211 */ /* 0x080fe400028f0eff */
[-C--:B------:R-:W-:Y:S02]  /*1840*/  LEA.HI.X.SX32 R17, R17, R24.reuse, 0x1, P2 ;  /* 0x0000001811117211 */ /* 0x080fe400010f0eff */
[----:B------:R-:W-:Y:S02]  /*1850*/  FSETP.NEU.AND P5, PT, R3, RZ, PT ;  /* 0x000000ff0300720b */ /* 0x000fe40003fad000 */
[-C--:B------:R-:W-:Y:S01]  /*1860*/  LEA.HI.X.SX32 R7, R7, R24.reuse, 0x1, P3 ;  /* 0x0000001807077211 */ /* 0x080fe200018f0eff */
[----:B--2---:R2:W-:Y:S01]  /*1870*/  STG.E.U16 desc[UR22][R10.64], R15 ;  /* 0x0000000f0a007986 */ /* 0x0045e2000c101516 */
[----:B------:R-:W-:Y:S01]  /*1880*/  LEA.HI.X.SX32 R3, R8, R24, 0x1, P4 ;  /* 0x0000001808037211 */ /* 0x000fe200020f0eff */
[----:B------:R-:W-:Y:S01]  /*1890*/  FFMA R24, R18, 0.69314718246459960938, R13 ;  /* 0x3f31721812187823 */ /* 0x000fe2000000000d */
[----:B------:R-:W-:Y:S01]  /*18a0*/  FSEL R25, R20, -INF , P5 ;  /* 0xff80000014197808 */ /* 0x000fe20002800000 */
[----:B---3--:R2:W-:Y:S01]  /*18b0*/  STG.E.U16 desc[UR22][R16.64], R19 ;  /* 0x0000001310007986 */ /* 0x0085e2000c101516 */
[----:B------:R-:W-:-:S02]  /*18c0*/  LOP3.LUT R8, R9, 0xf8, RZ, 0xc0, !PT ;  /* 0x000000f809087812 */ /* 0x000fc400078ec0ff */
[C---:B------:R-:W-:Y:S01]  /*18d0*/  SHF.L.U32 R9, R0.reuse, 0x2, RZ ;  /* 0x0000000200097819 */ /* 0x040fe200000006ff */
[----:B-----5:R2:W-:Y:S01]  /*18e0*/  STG.E.U16 desc[UR22][R6.64], R23 ;  /* 0x0000001706007986 */ /* 0x0205e2000c101516 */
[----:B------:R-:W-:Y:S01]  /*18f0*/  FFMA R25, R25, 0.69314718246459960938, R12 ;  /* 0x3f31721819197823 */ /* 0x000fe2000000000c */
[----:B------:R-:W-:Y:S02]  /*1900*/  IMAD.HI R0, R0, 0x4, RZ ;  /* 0x0000000400007827 */ /* 0x000fe400078e02ff */
[----:B-1----:R2:W-:Y:S01]  /*1910*/  STG.E.U16 desc[UR22][R2.64], R21 ;  /* 0x0000001502007986 */ /* 0x0025e2000c101516 */
[----:B------:R-:W-:Y:S01]  /*1920*/  BAR.SYNC.DEFER_BLOCKING 0x0 ;  /* 0x0000000000007b1d */ /* 0x000fe20000010000 */
[----:B0-----:R-:W-:-:S04]  /*1930*/  IADD3 R4, P1, P2, R9, UR6, R4 ;  /* 0x0000000609047c10 */ /* 0x001fc8000fa3e004 */
[----:B------:R-:W-:Y:S01]  /*1940*/  IADD3.X R5, R0, UR5, R5, P1, P2 ;  /* 0x0000000500057c10 */ /* 0x000fe20008fe4405 */
[----:B------:R2:W-:Y:S02]  /*1950*/  STS.64 [R8+UR11], R24 ;  /* 0x0000001808007988 */ /* 0x0005e40008000a0b */
[----:B------:R-:W-:Y:S06]  /*1960*/  BAR.SYNC.DEFER_BLOCKING 0x0 ;  /* 0x0000000000007b1d */ /* 0x000fec0000010000 */
[----:B------:R-:W-:Y:S05]  /*1970*/  @P0 EXIT ;  /* 0x000000000000094d */ /* 0x000fea0003800000 */
[----:B--2---:R-:W0:Y:S04]  /*1980*/  LDS R3, [R14] ;  /* 0x000000000e037984 */ /* 0x004e280000000800 */
[----:B0-----:R-:W-:Y:S01]  /*1990*/  STG.E desc[UR22][R4.64], R3 ;  /* 0x0000000304007986 */ /* 0x001fe2000c101916 */
[----:B------:R-:W-:Y:S05]  /*19a0*/  EXIT ;  /* 0x000000000000794d */ /* 0x000fea0003800000 */
.L_x_2:
[----:B------:R-:W-:-:S00]  /*19b0*/  BRA `(.L_x_2) ;  /* 0xfffffffc00fc7947 */ /* 0x000fc0000383ffff */
[----:B------:R-:W-:-:S00]  /*19c0*/  NOP ;  /* 0x0000000000007918 */ /* 0x000fc00000000000 */
        /* <DEDUP_REMOVED lines=11> */
.L_x_3:


//--------------------- .nv.global.init           --------------------------
	.section	.nv.global.init,"aw",@progbits
.nv.global.init:
	.type		_$_str,@object
	.size		_$_str,(.L_0 - _$_str)
_$_str:
        /*0000*/ 	.byte	0x5f, 0x5f, 0x43, 0x55, 0x44, 0x41, 0x5f, 0x46, 0x54, 0x5a, 0x00
.L_0:


//--------------------- .nv.shared.attn_fwd       --------------------------
	.section	.nv.shared.attn_fwd,"aw",@nobits
	.sectionflags	@""
	.align	16
	.zero		1024


//--------------------- .nv.shared.reserved.0     --------------------------
	.section	.nv.shared.reserved.0,"aw",@nobits
	.weak		__nv_reservedSMEM_offset_0_alias
	.size		__nv_reservedSMEM_offset_0_alias, 0, 0
	.other		__nv_reservedSMEM_offset_0_alias,@"STO_CUDA_RESERVED_SHARED STV_DEFAULT"
__nv_reservedSMEM_offset_0_alias:
	.zero		0


//--------------------- .nv.constant0.attn_fwd    --------------------------
	.section	.nv.constant0.attn_fwd,"a",@progbits
	.sectionflags	@""
	.align	4
.nv.constant0.attn_fwd:
	.zero		664


//--------------------- SYMBOLS --------------------------

	.type		.nv.reservedSmem.offset0,@object
	.size		.nv.reservedSmem.offset0,0x4
